//
// Generated by NVIDIA NVVM Compiler
//
// Compiler Build ID: CL-36424714
// Cuda compilation tools, release 13.0, V13.0.88
// Based on NVVM 20.0.0
//

.version 9.0
.target sm_100
.address_size 64

	// .globl	blocktile2d_generic
.extern .func __assertfail
(
	.param .b64 __assertfail_param_0,
	.param .b64 __assertfail_param_1,
	.param .b32 __assertfail_param_2,
	.param .b64 __assertfail_param_3,
	.param .b64 __assertfail_param_4
)
;
.global .align 1 .b8 __unnamed_1[118] = {118, 111, 105, 100, 32, 98, 108, 111, 99, 107, 116, 105, 108, 101, 50, 100, 95, 103, 101, 110, 101, 114, 105, 99, 40, 105, 110, 116, 44, 32, 105, 110, 116, 44, 32, 105, 110, 116, 44, 32, 102, 108, 111, 97, 116, 44, 32, 99, 111, 110, 115, 116, 32, 102, 108, 111, 97, 116, 32, 42, 44, 32, 99, 111, 110, 115, 116, 32, 102, 108, 111, 97, 116, 32, 42, 44, 32, 102, 108, 111, 97, 116, 44, 32, 102, 108, 111, 97, 116, 32, 42, 44, 32, 105, 110, 116, 44, 32, 105, 110, 116, 44, 32, 105, 110, 116, 44, 32, 105, 110, 116, 44, 32, 105, 110, 116, 41};
.global .align 1 .b8 $str[22] = {98, 108, 111, 99, 107, 68, 105, 109, 46, 120, 32, 61, 61, 32, 116, 104, 114, 101, 97, 100, 115};
.global .align 1 .b8 $str$1[27] = {47, 116, 109, 112, 47, 115, 97, 115, 115, 95, 99, 117, 95, 105, 53, 108, 101, 113, 112, 51, 95, 47, 107, 46, 99, 117};
.extern .shared .align 16 .b8 _smem[];

.visible .entry blocktile2d_generic(
	.param .u32 blocktile2d_generic_param_0,
	.param .u32 blocktile2d_generic_param_1,
	.param .u32 blocktile2d_generic_param_2,
	.param .f32 blocktile2d_generic_param_3,
	.param .u64 .ptr .align 1 blocktile2d_generic_param_4,
	.param .u64 .ptr .align 1 blocktile2d_generic_param_5,
	.param .f32 blocktile2d_generic_param_6,
	.param .u64 .ptr .align 1 blocktile2d_generic_param_7,
	.param .u32 blocktile2d_generic_param_8,
	.param .u32 blocktile2d_generic_param_9,
	.param .u32 blocktile2d_generic_param_10,
	.param .u32 blocktile2d_generic_param_11,
	.param .u32 blocktile2d_generic_param_12
)
{
	.local .align 16 .b8 	__local_depot0[1152];
	.reg .b64 	%SP;
	.reg .b64 	%SPL;
	.reg .pred 	%p<72>;
	.reg .b32 	%r<368>;
	.reg .b32 	%f<217>;
	.reg .b64 	%rd<165>;

	mov.u64 	%SPL, __local_depot0;
	ld.param.u32 	%r126, [blocktile2d_generic_param_1];
	ld.param.u32 	%r127, [blocktile2d_generic_param_2];
	ld.param.f32 	%f2, [blocktile2d_generic_param_3];
	ld.param.u64 	%rd19, [blocktile2d_generic_param_4];
	ld.param.u64 	%rd20, [blocktile2d_generic_param_5];
	ld.param.f32 	%f3, [blocktile2d_generic_param_6];
	ld.param.u64 	%rd21, [blocktile2d_generic_param_7];
	ld.param.u32 	%r128, [blocktile2d_generic_param_8];
	ld.param.u32 	%r129, [blocktile2d_generic_param_9];
	ld.param.u32 	%r130, [blocktile2d_generic_param_10];
	ld.param.u32 	%r131, [blocktile2d_generic_param_11];
	ld.param.u32 	%r132, [blocktile2d_generic_param_12];
	cvta.to.global.u64 	%rd1, %rd21;
	add.u64 	%rd2, %SPL, 0;
	add.u64 	%rd3, %SPL, 1024;
	add.u64 	%rd4, %SPL, 1088;
	mul.lo.s32 	%r133, %r129, %r128;
	mul.lo.s32 	%r1, %r132, %r131;
	div.s32 	%r2, %r133, %r1;
	mov.u32 	%r134, %ntid.x;
	setp.eq.s32 	%p1, %r134, %r2;
	@%p1 bra 	$L__BB0_2;
	mov.u64 	%rd25, $str;
	cvta.global.u64 	%rd26, %rd25;
	mov.u64 	%rd27, $str$1;
	cvta.global.u64 	%rd28, %rd27;
	mov.u64 	%rd29, __unnamed_1;
	cvta.global.u64 	%rd30, %rd29;
	{ // callseq 0, 0
	.param .b64 param0;
	st.param.b64 	[param0], %rd26;
	.param .b64 param1;
	st.param.b64 	[param1], %rd28;
	.param .b32 param2;
	st.param.b32 	[param2], 18;
	.param .b64 param3;
	st.param.b64 	[param3], %rd30;
	.param .b64 param4;
	st.param.b64 	[param4], 1;
	call.uni 
	__assertfail, 
	(
	param0, 
	param1, 
	param2, 
	param3, 
	param4
	);
	} // callseq 0
$L__BB0_2:
	mov.u32 	%r3, %tid.x;
	div.s32 	%r135, %r129, %r132;
	div.u32 	%r5, %r3, %r135;
	mul.lo.s32 	%r136, %r5, %r135;
	sub.s32 	%r4, %r3, %r136;
	mov.u32 	%r137, %ctaid.y;
	mul.lo.s32 	%r138, %r128, %r137;
	mul.lo.s32 	%r139, %r138, %r127;
	cvta.to.global.u64 	%rd31, %rd19;
	mul.wide.s32 	%rd32, %r139, 4;
	add.s64 	%rd163, %rd31, %rd32;
	mov.u32 	%r140, %ctaid.x;
	mul.lo.s32 	%r141, %r129, %r140;
	cvt.s64.s32 	%rd33, %r141;
	cvta.to.global.u64 	%rd34, %rd20;
	mul.wide.s32 	%rd35, %r141, 4;
	add.s64 	%rd162, %rd34, %rd35;
	mul.lo.s32 	%r142, %r138, %r126;
	cvt.s64.s32 	%rd36, %r142;
	add.s64 	%rd7, %rd36, %rd33;
	div.s32 	%r6, %r2, %r130;
	div.s32 	%r7, %r128, %r1;
	setp.lt.s32 	%p2, %r1, 1;
	@%p2 bra 	$L__BB0_15;
	and.b32  	%r8, %r1, 15;
	setp.lt.u32 	%p3, %r1, 16;
	mov.b32 	%r330, 0;
	@%p3 bra 	$L__BB0_6;
	and.b32  	%r330, %r1, 2147483632;
	mov.b32 	%r335, 0;
$L__BB0_5:
	.pragma "nounroll";
	mul.wide.u32 	%rd37, %r335, 4;
	add.s64 	%rd38, %rd2, %rd37;
	mov.f32 	%f4, 0f00000000;
	st.local.v4.f32 	[%rd38], {%f4, %f4, %f4, %f4};
	st.local.v4.f32 	[%rd38+16], {%f4, %f4, %f4, %f4};
	st.local.v4.f32 	[%rd38+32], {%f4, %f4, %f4, %f4};
	st.local.v4.f32 	[%rd38+48], {%f4, %f4, %f4, %f4};
	add.s32 	%r335, %r335, 16;
	setp.eq.s32 	%p4, %r335, %r330;
	@%p4 bra 	$L__BB0_6;
	bra.uni 	$L__BB0_5;
$L__BB0_6:
	setp.eq.s32 	%p5, %r8, 0;
	@%p5 bra 	$L__BB0_15;
	and.b32  	%r11, %r1, 7;
	setp.lt.u32 	%p6, %r8, 8;
	@%p6 bra 	$L__BB0_9;
	mul.wide.u32 	%rd39, %r330, 4;
	add.s64 	%rd40, %rd2, %rd39;
	mov.b32 	%r145, 0;
	st.local.u32 	[%rd40], %r145;
	st.local.u32 	[%rd40+4], %r145;
	st.local.u32 	[%rd40+8], %r145;
	st.local.u32 	[%rd40+12], %r145;
	st.local.u32 	[%rd40+16], %r145;
	st.local.u32 	[%rd40+20], %r145;
	st.local.u32 	[%rd40+24], %r145;
	st.local.u32 	[%rd40+28], %r145;
	add.s32 	%r330, %r330, 8;
$L__BB0_9:
	setp.eq.s32 	%p7, %r11, 0;
	@%p7 bra 	$L__BB0_15;
	and.b32  	%r14, %r1, 3;
	setp.lt.u32 	%p8, %r11, 4;
	@%p8 bra 	$L__BB0_12;
	mul.wide.u32 	%rd41, %r330, 4;
	add.s64 	%rd42, %rd2, %rd41;
	mov.b32 	%r146, 0;
	st.local.u32 	[%rd42], %r146;
	st.local.u32 	[%rd42+4], %r146;
	st.local.u32 	[%rd42+8], %r146;
	st.local.u32 	[%rd42+12], %r146;
	add.s32 	%r330, %r330, 4;
$L__BB0_12:
	setp.eq.s32 	%p9, %r14, 0;
	@%p9 bra 	$L__BB0_15;
	mov.b32 	%r334, 0;
$L__BB0_14:
	.pragma "nounroll";
	mul.wide.u32 	%rd43, %r330, 4;
	add.s64 	%rd44, %rd2, %rd43;
	mov.b32 	%r148, 0;
	st.local.u32 	[%rd44], %r148;
	add.s32 	%r330, %r330, 1;
	add.s32 	%r334, %r334, 1;
	setp.ne.s32 	%p10, %r334, %r14;
	@%p10 bra 	$L__BB0_14;
$L__BB0_15:
	setp.lt.s32 	%p11, %r127, 1;
	@%p11 bra 	$L__BB0_49;
	mul.lo.s32 	%r21, %r130, %r128;
	mul.lo.s32 	%r22, %r130, %r126;
	mul.lo.s32 	%r23, %r5, %r131;
	mad.lo.s32 	%r24, %r4, %r132, %r21;
	max.s32 	%r150, %r6, %r128;
	add.s32 	%r25, %r150, -1;
	max.s32 	%r151, %r7, %r130;
	add.s32 	%r26, %r151, -1;
	and.b32  	%r27, %r131, 7;
	add.s32 	%r28, %r132, -1;
	and.b32  	%r29, %r132, 7;
	add.s32 	%r30, %r29, -1;
	and.b32  	%r31, %r132, 3;
	and.b32  	%r32, %r132, 15;
	add.s32 	%r33, %r32, -1;
	and.b32  	%r34, %r132, 2147483640;
	and.b32  	%r35, %r132, 1;
	and.b32  	%r36, %r131, 2147483640;
	and.b32  	%r37, %r131, 1;
	and.b32  	%r38, %r132, 2147483632;
	mov.b32 	%r336, 0;
	div.u32 	%r154, %r25, %r6;
	div.u32 	%r196, %r26, %r7;
	mul.wide.s32 	%rd73, %r130, 4;
	mul.wide.s32 	%rd74, %r22, 4;
$L__BB0_17:
	setp.lt.s32 	%p12, %r128, 1;
	@%p12 bra 	$L__BB0_25;
	div.u32 	%r42, %r3, %r130;
	mul.lo.s32 	%r153, %r42, %r130;
	sub.s32 	%r43, %r3, %r153;
	add.s32 	%r44, %r154, 1;
	and.b32  	%r45, %r44, 3;
	setp.lt.u32 	%p13, %r154, 3;
	mov.b32 	%r344, 0;
	@%p13 bra 	$L__BB0_21;
	and.b32  	%r46, %r44, -4;
	mov.b32 	%r344, 0;
	mov.u32 	%r345, %r344;
$L__BB0_20:
	.pragma "nounroll";
	add.s32 	%r156, %r42, %r344;
	mad.lo.s32 	%r157, %r156, %r127, %r43;
	mul.wide.u32 	%rd45, %r157, 4;
	add.s64 	%rd46, %rd163, %rd45;
	ld.global.f32 	%f5, [%rd46];
	mad.lo.s32 	%r158, %r156, %r130, %r43;
	shl.b32 	%r159, %r158, 2;
	mov.u32 	%r160, _smem;
	add.s32 	%r161, %r160, %r159;
	st.shared.f32 	[%r161], %f5;
	add.s32 	%r162, %r156, %r6;
	mad.lo.s32 	%r163, %r162, %r127, %r43;
	mul.wide.u32 	%rd47, %r163, 4;
	add.s64 	%rd48, %rd163, %rd47;
	ld.global.f32 	%f6, [%rd48];
	mad.lo.s32 	%r164, %r162, %r130, %r43;
	shl.b32 	%r165, %r164, 2;
	add.s32 	%r166, %r160, %r165;
	st.shared.f32 	[%r166], %f6;
	add.s32 	%r167, %r162, %r6;
	mad.lo.s32 	%r168, %r167, %r127, %r43;
	mul.wide.u32 	%rd49, %r168, 4;
	add.s64 	%rd50, %rd163, %rd49;
	ld.global.f32 	%f7, [%rd50];
	mad.lo.s32 	%r169, %r167, %r130, %r43;
	shl.b32 	%r170, %r169, 2;
	add.s32 	%r171, %r160, %r170;
	st.shared.f32 	[%r171], %f7;
	add.s32 	%r172, %r167, %r6;
	mad.lo.s32 	%r173, %r172, %r127, %r43;
	mul.wide.u32 	%rd51, %r173, 4;
	add.s64 	%rd52, %rd163, %rd51;
	ld.global.f32 	%f8, [%rd52];
	mad.lo.s32 	%r174, %r172, %r130, %r43;
	shl.b32 	%r175, %r174, 2;
	add.s32 	%r176, %r160, %r175;
	st.shared.f32 	[%r176], %f8;
	shl.b32 	%r177, %r6, 2;
	add.s32 	%r344, %r177, %r344;
	add.s32 	%r345, %r345, 4;
	setp.eq.s32 	%p14, %r345, %r46;
	@%p14 bra 	$L__BB0_21;
	bra.uni 	$L__BB0_20;
$L__BB0_21:
	setp.eq.s32 	%p15, %r45, 0;
	@%p15 bra 	$L__BB0_25;
	add.s32 	%r69, %r42, %r344;
	mad.lo.s32 	%r178, %r69, %r127, %r43;
	mul.wide.u32 	%rd53, %r178, 4;
	add.s64 	%rd54, %rd163, %rd53;
	ld.global.f32 	%f9, [%rd54];
	mad.lo.s32 	%r179, %r69, %r130, %r43;
	shl.b32 	%r180, %r179, 2;
	mov.u32 	%r181, _smem;
	add.s32 	%r182, %r181, %r180;
	st.shared.f32 	[%r182], %f9;
	setp.eq.s32 	%p16, %r45, 1;
	@%p16 bra 	$L__BB0_25;
	add.s32 	%r70, %r69, %r6;
	mad.lo.s32 	%r183, %r70, %r127, %r43;
	mul.wide.u32 	%rd55, %r183, 4;
	add.s64 	%rd56, %rd163, %rd55;
	ld.global.f32 	%f10, [%rd56];
	mad.lo.s32 	%r184, %r70, %r130, %r43;
	shl.b32 	%r185, %r184, 2;
	mov.u32 	%r186, _smem;
	add.s32 	%r187, %r186, %r185;
	st.shared.f32 	[%r187], %f10;
	setp.eq.s32 	%p17, %r45, 2;
	@%p17 bra 	$L__BB0_25;
	add.s32 	%r188, %r70, %r6;
	mad.lo.s32 	%r189, %r188, %r127, %r43;
	mul.wide.u32 	%rd57, %r189, 4;
	add.s64 	%rd58, %rd163, %rd57;
	ld.global.f32 	%f11, [%rd58];
	mad.lo.s32 	%r190, %r188, %r130, %r43;
	shl.b32 	%r191, %r190, 2;
	mov.u32 	%r192, _smem;
	add.s32 	%r193, %r192, %r191;
	st.shared.f32 	[%r193], %f11;
$L__BB0_25:
	setp.lt.s32 	%p18, %r130, 1;
	@%p18 bra 	$L__BB0_33;
	div.u32 	%r71, %r3, %r129;
	mul.lo.s32 	%r195, %r71, %r129;
	sub.s32 	%r72, %r3, %r195;
	add.s32 	%r73, %r72, %r21;
	add.s32 	%r74, %r196, 1;
	and.b32  	%r75, %r74, 3;
	setp.lt.u32 	%p19, %r196, 3;
	mov.b32 	%r348, 0;
	@%p19 bra 	$L__BB0_29;
	and.b32  	%r76, %r74, -4;
	mov.b32 	%r348, 0;
	mov.u32 	%r347, %r348;
$L__BB0_28:
	.pragma "nounroll";
	add.s32 	%r198, %r71, %r348;
	mad.lo.s32 	%r199, %r198, %r126, %r72;
	mul.wide.u32 	%rd59, %r199, 4;
	add.s64 	%rd60, %rd162, %rd59;
	ld.global.f32 	%f12, [%rd60];
	mad.lo.s32 	%r200, %r198, %r129, %r73;
	shl.b32 	%r201, %r200, 2;
	mov.u32 	%r202, _smem;
	add.s32 	%r203, %r202, %r201;
	st.shared.f32 	[%r203], %f12;
	add.s32 	%r204, %r198, %r7;
	mad.lo.s32 	%r205, %r204, %r126, %r72;
	mul.wide.u32 	%rd61, %r205, 4;
	add.s64 	%rd62, %rd162, %rd61;
	ld.global.f32 	%f13, [%rd62];
	mad.lo.s32 	%r206, %r204, %r129, %r73;
	shl.b32 	%r207, %r206, 2;
	add.s32 	%r208, %r202, %r207;
	st.shared.f32 	[%r208], %f13;
	add.s32 	%r209, %r204, %r7;
	mad.lo.s32 	%r210, %r209, %r126, %r72;
	mul.wide.u32 	%rd63, %r210, 4;
	add.s64 	%rd64, %rd162, %rd63;
	ld.global.f32 	%f14, [%rd64];
	mad.lo.s32 	%r211, %r209, %r129, %r73;
	shl.b32 	%r212, %r211, 2;
	add.s32 	%r213, %r202, %r212;
	st.shared.f32 	[%r213], %f14;
	add.s32 	%r214, %r209, %r7;
	mad.lo.s32 	%r215, %r214, %r126, %r72;
	mul.wide.u32 	%rd65, %r215, 4;
	add.s64 	%rd66, %rd162, %rd65;
	ld.global.f32 	%f15, [%rd66];
	mad.lo.s32 	%r216, %r214, %r129, %r73;
	shl.b32 	%r217, %r216, 2;
	add.s32 	%r218, %r202, %r217;
	st.shared.f32 	[%r218], %f15;
	shl.b32 	%r219, %r7, 2;
	add.s32 	%r348, %r219, %r348;
	add.s32 	%r347, %r347, 4;
	setp.ne.s32 	%p20, %r347, %r76;
	@%p20 bra 	$L__BB0_28;
$L__BB0_29:
	setp.eq.s32 	%p21, %r75, 0;
	@%p21 bra 	$L__BB0_33;
	add.s32 	%r86, %r71, %r348;
	mad.lo.s32 	%r220, %r86, %r126, %r72;
	mul.wide.u32 	%rd67, %r220, 4;
	add.s64 	%rd68, %rd162, %rd67;
	ld.global.f32 	%f16, [%rd68];
	mad.lo.s32 	%r221, %r86, %r129, %r73;
	shl.b32 	%r222, %r221, 2;
	mov.u32 	%r223, _smem;
	add.s32 	%r224, %r223, %r222;
	st.shared.f32 	[%r224], %f16;
	setp.eq.s32 	%p22, %r75, 1;
	@%p22 bra 	$L__BB0_33;
	add.s32 	%r87, %r86, %r7;
	mad.lo.s32 	%r225, %r87, %r126, %r72;
	mul.wide.u32 	%rd69, %r225, 4;
	add.s64 	%rd70, %rd162, %rd69;
	ld.global.f32 	%f17, [%rd70];
	mad.lo.s32 	%r226, %r87, %r129, %r73;
	shl.b32 	%r227, %r226, 2;
	mov.u32 	%r228, _smem;
	add.s32 	%r229, %r228, %r227;
	st.shared.f32 	[%r229], %f17;
	setp.eq.s32 	%p23, %r75, 2;
	@%p23 bra 	$L__BB0_33;
	add.s32 	%r230, %r87, %r7;
	mad.lo.s32 	%r231, %r230, %r126, %r72;
	mul.wide.u32 	%rd71, %r231, 4;
	add.s64 	%rd72, %rd162, %rd71;
	ld.global.f32 	%f18, [%rd72];
	mad.lo.s32 	%r232, %r230, %r129, %r73;
	shl.b32 	%r233, %r232, 2;
	mov.u32 	%r234, _smem;
	add.s32 	%r235, %r234, %r233;
	st.shared.f32 	[%r235], %f18;
$L__BB0_33:
	bar.sync 	0;
	add.s64 	%rd163, %rd163, %rd73;
	add.s64 	%rd162, %rd162, %rd74;
	@%p18 bra 	$L__BB0_105;
	setp.lt.s32 	%p25, %r131, 1;
	@%p25 bra 	$L__BB0_91;
	mov.b32 	%r349, 0;
$L__BB0_36:
	setp.lt.u32 	%p35, %r131, 8;
	mov.b32 	%r356, 0;
	@%p35 bra 	$L__BB0_39;
	mov.b32 	%r350, 0;
$L__BB0_38:
	.pragma "nounroll";
	add.s32 	%r258, %r350, %r23;
	mad.lo.s32 	%r259, %r258, %r130, %r349;
	shl.b32 	%r260, %r259, 2;
	mov.u32 	%r261, _smem;
	add.s32 	%r262, %r261, %r260;
	ld.shared.f32 	%f34, [%r262];
	mul.wide.u32 	%rd83, %r350, 4;
	add.s64 	%rd84, %rd3, %rd83;
	shl.b32 	%r263, %r130, 2;
	add.s32 	%r264, %r262, %r263;
	ld.shared.f32 	%f35, [%r264];
	add.s32 	%r265, %r264, %r263;
	ld.shared.f32 	%f36, [%r265];
	add.s32 	%r266, %r265, %r263;
	ld.shared.f32 	%f37, [%r266];
	st.local.v4.f32 	[%rd84], {%f34, %f35, %f36, %f37};
	add.s32 	%r267, %r266, %r263;
	ld.shared.f32 	%f38, [%r267];
	add.s32 	%r268, %r267, %r263;
	ld.shared.f32 	%f39, [%r268];
	add.s32 	%r269, %r268, %r263;
	ld.shared.f32 	%f40, [%r269];
	add.s32 	%r270, %r269, %r263;
	ld.shared.f32 	%f41, [%r270];
	st.local.v4.f32 	[%rd84+16], {%f38, %f39, %f40, %f41};
	add.s32 	%r350, %r350, 8;
	setp.eq.s32 	%p36, %r350, %r36;
	mov.u32 	%r356, %r36;
	@%p36 bra 	$L__BB0_39;
	bra.uni 	$L__BB0_38;
$L__BB0_39:
	setp.eq.s32 	%p37, %r27, 0;
	@%p37 bra 	$L__BB0_47;
	add.s32 	%r271, %r27, -1;
	setp.lt.u32 	%p38, %r271, 3;
	@%p38 bra 	$L__BB0_42;
	add.s32 	%r272, %r356, %r23;
	mad.lo.s32 	%r273, %r272, %r130, %r349;
	shl.b32 	%r274, %r273, 2;
	mov.u32 	%r275, _smem;
	add.s32 	%r276, %r275, %r274;
	ld.shared.f32 	%f42, [%r276];
	mul.wide.u32 	%rd85, %r356, 4;
	add.s64 	%rd86, %rd3, %rd85;
	st.local.f32 	[%rd86], %f42;
	shl.b32 	%r277, %r130, 2;
	add.s32 	%r278, %r276, %r277;
	ld.shared.f32 	%f43, [%r278];
	st.local.f32 	[%rd86+4], %f43;
	add.s32 	%r279, %r278, %r277;
	ld.shared.f32 	%f44, [%r279];
	st.local.f32 	[%rd86+8], %f44;
	add.s32 	%r280, %r279, %r277;
	ld.shared.f32 	%f45, [%r280];
	st.local.f32 	[%rd86+12], %f45;
	add.s32 	%r356, %r356, 4;
$L__BB0_42:
	and.b32  	%r281, %r131, 3;
	setp.eq.s32 	%p39, %r281, 0;
	@%p39 bra 	$L__BB0_47;
	setp.eq.s32 	%p40, %r281, 1;
	@%p40 bra 	$L__BB0_45;
	add.s32 	%r282, %r356, %r23;
	mad.lo.s32 	%r283, %r282, %r130, %r349;
	shl.b32 	%r284, %r283, 2;
	mov.u32 	%r285, _smem;
	add.s32 	%r286, %r285, %r284;
	ld.shared.f32 	%f46, [%r286];
	mul.wide.u32 	%rd87, %r356, 4;
	add.s64 	%rd88, %rd3, %rd87;
	st.local.f32 	[%rd88], %f46;
	shl.b32 	%r287, %r130, 2;
	add.s32 	%r288, %r286, %r287;
	ld.shared.f32 	%f47, [%r288];
	st.local.f32 	[%rd88+4], %f47;
	add.s32 	%r356, %r356, 2;
$L__BB0_45:
	setp.eq.s32 	%p41, %r37, 0;
	@%p41 bra 	$L__BB0_47;
	add.s32 	%r289, %r356, %r23;
	mad.lo.s32 	%r290, %r289, %r130, %r349;
	shl.b32 	%r291, %r290, 2;
	mov.u32 	%r292, _smem;
	add.s32 	%r293, %r292, %r291;
	ld.shared.f32 	%f48, [%r293];
	mul.wide.u32 	%rd89, %r356, 4;
	add.s64 	%rd90, %rd3, %rd89;
	st.local.f32 	[%rd90], %f48;
$L__BB0_47:
	setp.gt.s32 	%p42, %r132, 0;
	@%p42 bra 	$L__BB0_65;
$L__BB0_48:
	add.s32 	%r349, %r349, 1;
	setp.eq.s32 	%p60, %r349, %r130;
	@%p60 bra 	$L__BB0_105;
	bra.uni 	$L__BB0_36;
$L__BB0_49:
	setp.lt.s32 	%p62, %r131, 1;
	@%p62 bra 	$L__BB0_64;
	setp.lt.s32 	%p63, %r132, 1;
	@%p63 bra 	$L__BB0_64;
	and.b32  	%r47, %r132, 7;
	add.s32 	%r48, %r47, -1;
	and.b32  	%r49, %r132, 3;
	and.b32  	%r50, %r132, 2147483640;
	and.b32  	%r51, %r132, 1;
	neg.s32 	%r52, %r50;
	add.s64 	%rd10, %rd2, 16;
	mul.lo.s32 	%r53, %r4, %r132;
	mul.lo.s32 	%r54, %r5, %r131;
	mov.b32 	%r337, 0;
$L__BB0_52:
	setp.lt.u32 	%p64, %r132, 8;
	add.s32 	%r321, %r337, %r54;
	mad.lo.s32 	%r56, %r321, %r126, %r53;
	mul.lo.s32 	%r57, %r337, %r132;
	mov.b32 	%r341, 0;
	@%p64 bra 	$L__BB0_55;
	mul.wide.u32 	%rd129, %r57, 4;
	add.s64 	%rd164, %rd10, %rd129;
	mov.b32 	%r339, 0;
	mov.u32 	%r338, %r52;
$L__BB0_54:
	.pragma "nounroll";
	add.s32 	%r323, %r56, %r339;
	ld.local.f32 	%f157, [%rd164+-16];
	cvt.s64.s32 	%rd130, %r323;
	add.s64 	%rd131, %rd7, %rd130;
	shl.b64 	%rd132, %rd131, 2;
	add.s64 	%rd133, %rd1, %rd132;
	ld.global.f32 	%f158, [%rd133];
	mul.f32 	%f159, %f3, %f158;
	fma.rn.f32 	%f160, %f2, %f157, %f159;
	st.global.f32 	[%rd133], %f160;
	ld.local.f32 	%f161, [%rd164+-12];
	ld.global.f32 	%f162, [%rd133+4];
	mul.f32 	%f163, %f3, %f162;
	fma.rn.f32 	%f164, %f2, %f161, %f163;
	st.global.f32 	[%rd133+4], %f164;
	ld.local.f32 	%f165, [%rd164+-8];
	ld.global.f32 	%f166, [%rd133+8];
	mul.f32 	%f167, %f3, %f166;
	fma.rn.f32 	%f168, %f2, %f165, %f167;
	st.global.f32 	[%rd133+8], %f168;
	ld.local.f32 	%f169, [%rd164+-4];
	ld.global.f32 	%f170, [%rd133+12];
	mul.f32 	%f171, %f3, %f170;
	fma.rn.f32 	%f172, %f2, %f169, %f171;
	st.global.f32 	[%rd133+12], %f172;
	ld.local.f32 	%f173, [%rd164];
	ld.global.f32 	%f174, [%rd133+16];
	mul.f32 	%f175, %f3, %f174;
	fma.rn.f32 	%f176, %f2, %f173, %f175;
	st.global.f32 	[%rd133+16], %f176;
	ld.local.f32 	%f177, [%rd164+4];
	ld.global.f32 	%f178, [%rd133+20];
	mul.f32 	%f179, %f3, %f178;
	fma.rn.f32 	%f180, %f2, %f177, %f179;
	st.global.f32 	[%rd133+20], %f180;
	ld.local.f32 	%f181, [%rd164+8];
	ld.global.f32 	%f182, [%rd133+24];
	mul.f32 	%f183, %f3, %f182;
	fma.rn.f32 	%f184, %f2, %f181, %f183;
	st.global.f32 	[%rd133+24], %f184;
	ld.local.f32 	%f185, [%rd164+12];
	ld.global.f32 	%f186, [%rd133+28];
	mul.f32 	%f187, %f3, %f186;
	fma.rn.f32 	%f188, %f2, %f185, %f187;
	st.global.f32 	[%rd133+28], %f188;
	add.s32 	%r339, %r339, 8;
	add.s32 	%r338, %r338, 8;
	add.s64 	%rd164, %rd164, 32;
	setp.ne.s32 	%p65, %r338, 0;
	mov.u32 	%r341, %r50;
	@%p65 bra 	$L__BB0_54;
$L__BB0_55:
	setp.eq.s32 	%p66, %r47, 0;
	@%p66 bra 	$L__BB0_63;
	setp.lt.u32 	%p67, %r48, 3;
	@%p67 bra 	$L__BB0_58;
	add.s32 	%r324, %r56, %r341;
	add.s32 	%r325, %r341, %r57;
	mul.wide.u32 	%rd134, %r325, 4;
	add.s64 	%rd135, %rd2, %rd134;
	ld.local.f32 	%f189, [%rd135];
	cvt.s64.s32 	%rd136, %r324;
	add.s64 	%rd137, %rd7, %rd136;
	shl.b64 	%rd138, %rd137, 2;
	add.s64 	%rd139, %rd1, %rd138;
	ld.global.f32 	%f190, [%rd139];
	mul.f32 	%f191, %f3, %f190;
	fma.rn.f32 	%f192, %f2, %f189, %f191;
	st.global.f32 	[%rd139], %f192;
	cvt.u64.u32 	%rd140, %r57;
	cvt.u64.u32 	%rd141, %r341;
	add.s64 	%rd142, %rd141, %rd140;
	shl.b64 	%rd143, %rd142, 2;
	add.s64 	%rd144, %rd2, %rd143;
	ld.local.f32 	%f193, [%rd144+4];
	ld.global.f32 	%f194, [%rd139+4];
	mul.f32 	%f195, %f3, %f194;
	fma.rn.f32 	%f196, %f2, %f193, %f195;
	st.global.f32 	[%rd139+4], %f196;
	ld.local.f32 	%f197, [%rd144+8];
	ld.global.f32 	%f198, [%rd139+8];
	mul.f32 	%f199, %f3, %f198;
	fma.rn.f32 	%f200, %f2, %f197, %f199;
	st.global.f32 	[%rd139+8], %f200;
	ld.local.f32 	%f201, [%rd144+12];
	ld.global.f32 	%f202, [%rd139+12];
	mul.f32 	%f203, %f3, %f202;
	fma.rn.f32 	%f204, %f2, %f201, %f203;
	st.global.f32 	[%rd139+12], %f204;
	add.s32 	%r341, %r341, 4;
$L__BB0_58:
	setp.eq.s32 	%p68, %r49, 0;
	@%p68 bra 	$L__BB0_63;
	setp.eq.s32 	%p69, %r49, 1;
	@%p69 bra 	$L__BB0_61;
	add.s32 	%r326, %r56, %r341;
	add.s32 	%r327, %r341, %r57;
	mul.wide.u32 	%rd145, %r327, 4;
	add.s64 	%rd146, %rd2, %rd145;
	ld.local.f32 	%f205, [%rd146];
	cvt.s64.s32 	%rd147, %r326;
	add.s64 	%rd148, %rd7, %rd147;
	shl.b64 	%rd149, %rd148, 2;
	add.s64 	%rd150, %rd1, %rd149;
	ld.global.f32 	%f206, [%rd150];
	mul.f32 	%f207, %f3, %f206;
	fma.rn.f32 	%f208, %f2, %f205, %f207;
	st.global.f32 	[%rd150], %f208;
	cvt.u64.u32 	%rd151, %r57;
	cvt.u64.u32 	%rd152, %r341;
	add.s64 	%rd153, %rd152, %rd151;
	shl.b64 	%rd154, %rd153, 2;
	add.s64 	%rd155, %rd2, %rd154;
	ld.local.f32 	%f209, [%rd155+4];
	ld.global.f32 	%f210, [%rd150+4];
	mul.f32 	%f211, %f3, %f210;
	fma.rn.f32 	%f212, %f2, %f209, %f211;
	st.global.f32 	[%rd150+4], %f212;
	add.s32 	%r341, %r341, 2;
$L__BB0_61:
	setp.eq.s32 	%p70, %r51, 0;
	@%p70 bra 	$L__BB0_63;
	add.s32 	%r328, %r56, %r341;
	add.s32 	%r329, %r341, %r57;
	mul.wide.u32 	%rd156, %r329, 4;
	add.s64 	%rd157, %rd2, %rd156;
	ld.local.f32 	%f213, [%rd157];
	cvt.s64.s32 	%rd158, %r328;
	add.s64 	%rd159, %rd7, %rd158;
	shl.b64 	%rd160, %rd159, 2;
	add.s64 	%rd161, %rd1, %rd160;
	ld.global.f32 	%f214, [%rd161];
	mul.f32 	%f215, %f3, %f214;
	fma.rn.f32 	%f216, %f2, %f213, %f215;
	st.global.f32 	[%rd161], %f216;
$L__BB0_63:
	add.s32 	%r337, %r337, 1;
	setp.eq.s32 	%p71, %r337, %r131;
	@%p71 bra 	$L__BB0_64;
	bra.uni 	$L__BB0_52;
$L__BB0_64:
	ret;
$L__BB0_65:
	setp.lt.u32 	%p43, %r28, 7;
	mad.lo.s32 	%r93, %r349, %r129, %r24;
	mov.b32 	%r353, 0;
	@%p43 bra 	$L__BB0_68;
	mov.b32 	%r351, 0;
$L__BB0_67:
	.pragma "nounroll";
	add.s32 	%r296, %r93, %r351;
	shl.b32 	%r297, %r296, 2;
	mov.u32 	%r298, _smem;
	add.s32 	%r299, %r298, %r297;
	ld.shared.f32 	%f49, [%r299];
	mul.wide.u32 	%rd91, %r351, 4;
	add.s64 	%rd92, %rd4, %rd91;
	ld.shared.f32 	%f50, [%r299+4];
	ld.shared.f32 	%f51, [%r299+8];
	ld.shared.f32 	%f52, [%r299+12];
	st.local.v4.f32 	[%rd92], {%f49, %f50, %f51, %f52};
	ld.shared.f32 	%f53, [%r299+16];
	ld.shared.f32 	%f54, [%r299+20];
	ld.shared.f32 	%f55, [%r299+24];
	ld.shared.f32 	%f56, [%r299+28];
	st.local.v4.f32 	[%rd92+16], {%f53, %f54, %f55, %f56};
	add.s32 	%r351, %r351, 8;
	setp.eq.s32 	%p44, %r351, %r34;
	mov.u32 	%r353, %r34;
	@%p44 bra 	$L__BB0_68;
	bra.uni 	$L__BB0_67;
$L__BB0_68:
	setp.eq.s32 	%p45, %r29, 0;
	@%p45 bra 	$L__BB0_76;
	setp.lt.u32 	%p46, %r30, 3;
	@%p46 bra 	$L__BB0_71;
	add.s32 	%r300, %r93, %r353;
	shl.b32 	%r301, %r300, 2;
	mov.u32 	%r302, _smem;
	add.s32 	%r303, %r302, %r301;
	ld.shared.f32 	%f57, [%r303];
	mul.wide.u32 	%rd93, %r353, 4;
	add.s64 	%rd94, %rd4, %rd93;
	st.local.f32 	[%rd94], %f57;
	ld.shared.f32 	%f58, [%r303+4];
	st.local.f32 	[%rd94+4], %f58;
	ld.shared.f32 	%f59, [%r303+8];
	st.local.f32 	[%rd94+8], %f59;
	ld.shared.f32 	%f60, [%r303+12];
	st.local.f32 	[%rd94+12], %f60;
	add.s32 	%r353, %r353, 4;
$L__BB0_71:
	setp.eq.s32 	%p47, %r31, 0;
	@%p47 bra 	$L__BB0_76;
	setp.eq.s32 	%p48, %r31, 1;
	@%p48 bra 	$L__BB0_74;
	add.s32 	%r304, %r93, %r353;
	shl.b32 	%r305, %r304, 2;
	mov.u32 	%r306, _smem;
	add.s32 	%r307, %r306, %r305;
	ld.shared.f32 	%f61, [%r307];
	mul.wide.u32 	%rd95, %r353, 4;
	add.s64 	%rd96, %rd4, %rd95;
	st.local.f32 	[%rd96], %f61;
	ld.shared.f32 	%f62, [%r307+4];
	st.local.f32 	[%rd96+4], %f62;
	add.s32 	%r353, %r353, 2;
$L__BB0_74:
	setp.eq.s32 	%p49, %r35, 0;
	@%p49 bra 	$L__BB0_76;
	add.s32 	%r308, %r93, %r353;
	shl.b32 	%r309, %r308, 2;
	mov.u32 	%r310, _smem;
	add.s32 	%r311, %r310, %r309;
	ld.shared.f32 	%f63, [%r311];
	mul.wide.u32 	%rd97, %r353, 4;
	add.s64 	%rd98, %rd4, %rd97;
	st.local.f32 	[%rd98], %f63;
$L__BB0_76:
	mov.b32 	%r358, 0;
$L__BB0_77:
	setp.lt.u32 	%p50, %r28, 15;
	mul.wide.u32 	%rd99, %r358, 4;
	add.s64 	%rd100, %rd3, %rd99;
	ld.local.f32 	%f1, [%rd100];
	mul.lo.s32 	%r106, %r358, %r132;
	mov.b32 	%r361, 0;
	@%p50 bra 	$L__BB0_80;
	mov.b32 	%r359, 0;
$L__BB0_79:
	.pragma "nounroll";
	mul.wide.u32 	%rd101, %r359, 4;
	add.s64 	%rd102, %rd4, %rd101;
	ld.local.v4.f32 	{%f64, %f65, %f66, %f67}, [%rd102];
	add.s32 	%r315, %r359, %r106;
	mul.wide.u32 	%rd103, %r315, 4;
	add.s64 	%rd104, %rd2, %rd103;
	ld.local.f32 	%f68, [%rd104];
	fma.rn.f32 	%f69, %f1, %f64, %f68;
	st.local.f32 	[%rd104], %f69;
	ld.local.f32 	%f70, [%rd104+4];
	fma.rn.f32 	%f71, %f1, %f65, %f70;
	st.local.f32 	[%rd104+4], %f71;
	ld.local.f32 	%f72, [%rd104+8];
	fma.rn.f32 	%f73, %f1, %f66, %f72;
	st.local.f32 	[%rd104+8], %f73;
	ld.local.f32 	%f74, [%rd104+12];
	fma.rn.f32 	%f75, %f1, %f67, %f74;
	st.local.f32 	[%rd104+12], %f75;
	ld.local.v4.f32 	{%f76, %f77, %f78, %f79}, [%rd102+16];
	ld.local.f32 	%f80, [%rd104+16];
	fma.rn.f32 	%f81, %f1, %f76, %f80;
	st.local.f32 	[%rd104+16], %f81;
	ld.local.f32 	%f82, [%rd104+20];
	fma.rn.f32 	%f83, %f1, %f77, %f82;
	st.local.f32 	[%rd104+20], %f83;
	ld.local.f32 	%f84, [%rd104+24];
	fma.rn.f32 	%f85, %f1, %f78, %f84;
	st.local.f32 	[%rd104+24], %f85;
	ld.local.f32 	%f86, [%rd104+28];
	fma.rn.f32 	%f87, %f1, %f79, %f86;
	st.local.f32 	[%rd104+28], %f87;
	ld.local.v4.f32 	{%f88, %f89, %f90, %f91}, [%rd102+32];
	ld.local.f32 	%f92, [%rd104+32];
	fma.rn.f32 	%f93, %f1, %f88, %f92;
	st.local.f32 	[%rd104+32], %f93;
	ld.local.f32 	%f94, [%rd104+36];
	fma.rn.f32 	%f95, %f1, %f89, %f94;
	st.local.f32 	[%rd104+36], %f95;
	ld.local.f32 	%f96, [%rd104+40];
	fma.rn.f32 	%f97, %f1, %f90, %f96;
	st.local.f32 	[%rd104+40], %f97;
	ld.local.f32 	%f98, [%rd104+44];
	fma.rn.f32 	%f99, %f1, %f91, %f98;
	st.local.f32 	[%rd104+44], %f99;
	ld.local.v4.f32 	{%f100, %f101, %f102, %f103}, [%rd102+48];
	ld.local.f32 	%f104, [%rd104+48];
	fma.rn.f32 	%f105, %f1, %f100, %f104;
	st.local.f32 	[%rd104+48], %f105;
	ld.local.f32 	%f106, [%rd104+52];
	fma.rn.f32 	%f107, %f1, %f101, %f106;
	st.local.f32 	[%rd104+52], %f107;
	ld.local.f32 	%f108, [%rd104+56];
	fma.rn.f32 	%f109, %f1, %f102, %f108;
	st.local.f32 	[%rd104+56], %f109;
	ld.local.f32 	%f110, [%rd104+60];
	fma.rn.f32 	%f111, %f1, %f103, %f110;
	st.local.f32 	[%rd104+60], %f111;
	add.s32 	%r359, %r359, 16;
	setp.ne.s32 	%p51, %r359, %r38;
	mov.u32 	%r361, %r38;
	@%p51 bra 	$L__BB0_79;
$L__BB0_80:
	setp.eq.s32 	%p52, %r32, 0;
	@%p52 bra 	$L__BB0_90;
	setp.lt.u32 	%p53, %r33, 7;
	@%p53 bra 	$L__BB0_83;
	cvt.u64.u32 	%rd105, %r361;
	mul.wide.u32 	%rd106, %r361, 4;
	add.s64 	%rd107, %rd4, %rd106;
	ld.local.f32 	%f112, [%rd107];
	add.s32 	%r316, %r361, %r106;
	mul.wide.u32 	%rd108, %r316, 4;
	add.s64 	%rd109, %rd2, %rd108;
	ld.local.f32 	%f113, [%rd109];
	fma.rn.f32 	%f114, %f1, %f112, %f113;
	st.local.f32 	[%rd109], %f114;
	ld.local.f32 	%f115, [%rd107+4];
	cvt.u64.u32 	%rd110, %r106;
	add.s64 	%rd111, %rd105, %rd110;
	shl.b64 	%rd112, %rd111, 2;
	add.s64 	%rd113, %rd2, %rd112;
	ld.local.f32 	%f116, [%rd113+4];
	fma.rn.f32 	%f117, %f1, %f115, %f116;
	st.local.f32 	[%rd113+4], %f117;
	ld.local.f32 	%f118, [%rd107+8];
	ld.local.f32 	%f119, [%rd113+8];
	fma.rn.f32 	%f120, %f1, %f118, %f119;
	st.local.f32 	[%rd113+8], %f120;
	ld.local.f32 	%f121, [%rd107+12];
	ld.local.f32 	%f122, [%rd113+12];
	fma.rn.f32 	%f123, %f1, %f121, %f122;
	st.local.f32 	[%rd113+12], %f123;
	ld.local.f32 	%f124, [%rd107+16];
	ld.local.f32 	%f125, [%rd113+16];
	fma.rn.f32 	%f126, %f1, %f124, %f125;
	st.local.f32 	[%rd113+16], %f126;
	ld.local.f32 	%f127, [%rd107+20];
	ld.local.f32 	%f128, [%rd113+20];
	fma.rn.f32 	%f129, %f1, %f127, %f128;
	st.local.f32 	[%rd113+20], %f129;
	ld.local.f32 	%f130, [%rd107+24];
	ld.local.f32 	%f131, [%rd113+24];
	fma.rn.f32 	%f132, %f1, %f130, %f131;
	st.local.f32 	[%rd113+24], %f132;
	ld.local.f32 	%f133, [%rd107+28];
	ld.local.f32 	%f134, [%rd113+28];
	fma.rn.f32 	%f135, %f1, %f133, %f134;
	st.local.f32 	[%rd113+28], %f135;
	add.s32 	%r361, %r361, 8;
$L__BB0_83:
	@%p45 bra 	$L__BB0_90;
	setp.lt.u32 	%p55, %r30, 3;
	@%p55 bra 	$L__BB0_86;
	cvt.u64.u32 	%rd114, %r361;
	mul.wide.u32 	%rd115, %r361, 4;
	add.s64 	%rd116, %rd4, %rd115;
	ld.local.f32 	%f136, [%rd116];
	add.s32 	%r317, %r361, %r106;
	mul.wide.u32 	%rd117, %r317, 4;
	add.s64 	%rd118, %rd2, %rd117;
	ld.local.f32 	%f137, [%rd118];
	fma.rn.f32 	%f138, %f1, %f136, %f137;
	st.local.f32 	[%rd118], %f138;
	ld.local.f32 	%f139, [%rd116+4];
	cvt.u64.u32 	%rd119, %r106;
	add.s64 	%rd120, %rd114, %rd119;
	shl.b64 	%rd121, %rd120, 2;
	add.s64 	%rd122, %rd2, %rd121;
	ld.local.f32 	%f140, [%rd122+4];
	fma.rn.f32 	%f141, %f1, %f139, %f140;
	st.local.f32 	[%rd122+4], %f141;
	ld.local.f32 	%f142, [%rd116+8];
	ld.local.f32 	%f143, [%rd122+8];
	fma.rn.f32 	%f144, %f1, %f142, %f143;
	st.local.f32 	[%rd122+8], %f144;
	ld.local.f32 	%f145, [%rd116+12];
	ld.local.f32 	%f146, [%rd122+12];
	fma.rn.f32 	%f147, %f1, %f145, %f146;
	st.local.f32 	[%rd122+12], %f147;
	add.s32 	%r361, %r361, 4;
$L__BB0_86:
	setp.eq.s32 	%p56, %r31, 0;
	@%p56 bra 	$L__BB0_90;
	setp.eq.s32 	%p57, %r31, 1;
	cvt.u64.u32 	%rd16, %r361;
	mul.wide.u32 	%rd123, %r361, 4;
	add.s64 	%rd17, %rd4, %rd123;
	ld.local.f32 	%f148, [%rd17];
	add.s32 	%r318, %r361, %r106;
	mul.wide.u32 	%rd124, %r318, 4;
	add.s64 	%rd125, %rd2, %rd124;
	ld.local.f32 	%f149, [%rd125];
	fma.rn.f32 	%f150, %f1, %f148, %f149;
	st.local.f32 	[%rd125], %f150;
	@%p57 bra 	$L__BB0_90;
	setp.eq.s32 	%p58, %r31, 2;
	ld.local.f32 	%f151, [%rd17+4];
	cvt.u64.u32 	%rd126, %r106;
	add.s64 	%rd127, %rd16, %rd126;
	shl.b64 	%rd128, %rd127, 2;
	add.s64 	%rd18, %rd2, %rd128;
	ld.local.f32 	%f152, [%rd18+4];
	fma.rn.f32 	%f153, %f1, %f151, %f152;
	st.local.f32 	[%rd18+4], %f153;
	@%p58 bra 	$L__BB0_90;
	ld.local.f32 	%f154, [%rd17+8];
	ld.local.f32 	%f155, [%rd18+8];
	fma.rn.f32 	%f156, %f1, %f154, %f155;
	st.local.f32 	[%rd18+8], %f156;
$L__BB0_90:
	add.s32 	%r358, %r358, 1;
	setp.eq.s32 	%p59, %r358, %r131;
	@%p59 bra 	$L__BB0_48;
	bra.uni 	$L__BB0_77;
$L__BB0_91:
	setp.lt.s32 	%p26, %r132, 1;
	@%p26 bra 	$L__BB0_105;
	mov.b32 	%r363, 0;
$L__BB0_93:
	setp.lt.u32 	%p27, %r28, 7;
	mad.lo.s32 	%r116, %r363, %r129, %r24;
	mov.b32 	%r366, 0;
	@%p27 bra 	$L__BB0_96;
	mov.b32 	%r364, 0;
$L__BB0_95:
	.pragma "nounroll";
	add.s32 	%r239, %r116, %r364;
	shl.b32 	%r240, %r239, 2;
	mov.u32 	%r241, _smem;
	add.s32 	%r242, %r241, %r240;
	ld.shared.f32 	%f19, [%r242];
	mul.wide.u32 	%rd75, %r364, 4;
	add.s64 	%rd76, %rd4, %rd75;
	ld.shared.f32 	%f20, [%r242+4];
	ld.shared.f32 	%f21, [%r242+8];
	ld.shared.f32 	%f22, [%r242+12];
	st.local.v4.f32 	[%rd76], {%f19, %f20, %f21, %f22};
	ld.shared.f32 	%f23, [%r242+16];
	ld.shared.f32 	%f24, [%r242+20];
	ld.shared.f32 	%f25, [%r242+24];
	ld.shared.f32 	%f26, [%r242+28];
	st.local.v4.f32 	[%rd76+16], {%f23, %f24, %f25, %f26};
	add.s32 	%r364, %r364, 8;
	setp.ne.s32 	%p28, %r364, %r34;
	mov.u32 	%r366, %r34;
	@%p28 bra 	$L__BB0_95;
$L__BB0_96:
	setp.eq.s32 	%p29, %r29, 0;
	@%p29 bra 	$L__BB0_104;
	setp.lt.u32 	%p30, %r30, 3;
	@%p30 bra 	$L__BB0_99;
	add.s32 	%r243, %r116, %r366;
	shl.b32 	%r244, %r243, 2;
	mov.u32 	%r245, _smem;
	add.s32 	%r246, %r245, %r244;
	ld.shared.f32 	%f27, [%r246];
	mul.wide.u32 	%rd77, %r366, 4;
	add.s64 	%rd78, %rd4, %rd77;
	st.local.f32 	[%rd78], %f27;
	ld.shared.f32 	%f28, [%r246+4];
	st.local.f32 	[%rd78+4], %f28;
	ld.shared.f32 	%f29, [%r246+8];
	st.local.f32 	[%rd78+8], %f29;
	ld.shared.f32 	%f30, [%r246+12];
	st.local.f32 	[%rd78+12], %f30;
	add.s32 	%r366, %r366, 4;
$L__BB0_99:
	setp.eq.s32 	%p31, %r31, 0;
	@%p31 bra 	$L__BB0_104;
	setp.eq.s32 	%p32, %r31, 1;
	@%p32 bra 	$L__BB0_102;
	add.s32 	%r247, %r116, %r366;
	shl.b32 	%r248, %r247, 2;
	mov.u32 	%r249, _smem;
	add.s32 	%r250, %r249, %r248;
	ld.shared.f32 	%f31, [%r250];
	mul.wide.u32 	%rd79, %r366, 4;
	add.s64 	%rd80, %rd4, %rd79;
	st.local.f32 	[%rd80], %f31;
	ld.shared.f32 	%f32, [%r250+4];
	st.local.f32 	[%rd80+4], %f32;
	add.s32 	%r366, %r366, 2;
$L__BB0_102:
	setp.eq.s32 	%p33, %r35, 0;
	@%p33 bra 	$L__BB0_104;
	add.s32 	%r251, %r116, %r366;
	shl.b32 	%r252, %r251, 2;
	mov.u32 	%r253, _smem;
	add.s32 	%r254, %r253, %r252;
	ld.shared.f32 	%f33, [%r254];
	mul.wide.u32 	%rd81, %r366, 4;
	add.s64 	%rd82, %rd4, %rd81;
	st.local.f32 	[%rd82], %f33;
$L__BB0_104:
	add.s32 	%r363, %r363, 1;
	setp.ne.s32 	%p34, %r363, %r130;
	@%p34 bra 	$L__BB0_93;
$L__BB0_105:
	bar.sync 	0;
	add.s32 	%r336, %r336, %r130;
	setp.lt.s32 	%p61, %r336, %r127;
	@%p61 bra 	$L__BB0_17;
	bra.uni 	$L__BB0_49;

}


// ===== COMPILED SASS (sm_100) =====

	.target	sm_100

	.elftype	@"ET_EXEC"


//--------------------- .note.nv.tkinfo           --------------------------
	.section	.note.nv.tkinfo,"",@"SHT_NOTE"
	.sectionflags	@"SHF_NOTE_NV_TKINFO"
	.tkinfo
        /*0018*/ 	.word	0x00000002
        /*0030*/ 	.string	""
        /*0030*/ 	.string	"ptxas"
        /*0030*/ 	.string	"Cuda compilation tools, release 13.0, V13.0.88"
        /*0030*/ 	.string	"Build cuda_13.0.r13.0/compiler.36424714_0"
        /*0030*/ 	.string	"-arch sm_100 -m 64 "



//--------------------- .note.nv.cuinfo           --------------------------
	.section	.note.nv.cuinfo,"",@"SHT_NOTE"
	.sectionflags	@"SHF_NOTE_NV_CUINFO"
        /*0018*/ 	.short	0x0002
        /*001a*/ 	.short	0x0064
        /*001c*/ 	.short	0x0082
	.zero		2


//--------------------- .nv.info                  --------------------------
	.section	.nv.info,"",@"SHT_CUDA_INFO"
	.align	4


	//----- nvinfo : EIATTR_REGCOUNT
	.align		4
        /*0000*/ 	.byte	0x04, 0x2f
        /*0002*/ 	.short	(.L_4 - .L_3)
	.align		4
.L_3:
        /*0004*/ 	.word	index@(blocktile2d_generic)
        /*0008*/ 	.word	0x00000038


	//----- nvinfo : EIATTR_FRAME_SIZE
	.align		4
.L_4:
        /*000c*/ 	.byte	0x04, 0x11
        /*000e*/ 	.short	(.L_6 - .L_5)
	.align		4
.L_5:
        /*0010*/ 	.word	index@(blocktile2d_generic)
        /*0014*/ 	.word	0x00000480


	//----- nvinfo : EIATTR_MIN_STACK_SIZE
	.align		4
.L_6:
        /*0018*/ 	.byte	0x04, 0x12
        /*001a*/ 	.short	(.L_8 - .L_7)
	.align		4
.L_7:
        /*001c*/ 	.word	index@(blocktile2d_generic)
        /*0020*/ 	.word	0x00000480
.L_8:


//--------------------- .nv.compat                --------------------------
	.section	.nv.compat,"",@"SHT_CUDA_COMPAT_INFO"
	.align	4
        /*0000*/ 	.byte	0x02, 0x09, 0x00, 0x00, 0x02, 0x02, 0x01, 0x00, 0x02, 0x05, 0x05, 0x00, 0x03, 0x07, 0x01, 0x01
        /*0010*/ 	.byte	0x02, 0x03, 0x00, 0x00, 0x02, 0x06, 0x01, 0x00, 0x04, 0x0b, 0x08, 0x00, 0x09, 0x00, 0x00, 0x00
        /*0020*/ 	.byte	0x00, 0x00, 0x00, 0x00


//--------------------- .nv.info.blocktile2d_generic --------------------------
	.section	.nv.info.blocktile2d_generic,"",@"SHT_CUDA_INFO"
	.sectionflags	@""
	.align	4


	//----- nvinfo : EIATTR_CUDA_API_VERSION
	.align		4
        /*0000*/ 	.byte	0x04, 0x37
        /*0002*/ 	.short	(.L_10 - .L_9)
.L_9:
        /*0004*/ 	.word	0x00000082


	//----- nvinfo : EIATTR_KPARAM_INFO
	.align		4
.L_10:
        /*0008*/ 	.byte	0x04, 0x17
        /*000a*/ 	.short	(.L_12 - .L_11)
.L_11:
        /*000c*/ 	.word	0x00000000
        /*0010*/ 	.short	0x000c
        /*0012*/ 	.short	0x0040
        /*0014*/ 	.byte	0x00, 0xf0, 0x11, 0x00


	//----- nvinfo : EIATTR_KPARAM_INFO
	.align		4
.L_12:
        /*0018*/ 	.byte	0x04, 0x17
        /*001a*/ 	.short	(.L_14 - .L_13)
.L_13:
        /*001c*/ 	.word	0x00000000
        /*0020*/ 	.short	0x000b
        /*0022*/ 	.short	0x003c
        /*0024*/ 	.byte	0x00, 0xf0, 0x11, 0x00


	//----- nvinfo : EIATTR_KPARAM_INFO
	.align		4
.L_14:
        /*0028*/ 	.byte	0x04, 0x17
        /*002a*/ 	.short	(.L_16 - .L_15)
.L_15:
        /*002c*/ 	.word	0x00000000
        /*0030*/ 	.short	0x000a
        /*0032*/ 	.short	0x0038
        /*0034*/ 	.byte	0x00, 0xf0, 0x11, 0x00


	//----- nvinfo : EIATTR_KPARAM_INFO
	.align		4
.L_16:
        /*0038*/ 	.byte	0x04, 0x17
        /*003a*/ 	.short	(.L_18 - .L_17)
.L_17:
        /*003c*/ 	.word	0x00000000
        /*0040*/ 	.short	0x0009
        /*0042*/ 	.short	0x0034
        /*0044*/ 	.byte	0x00, 0xf0, 0x11, 0x00


	//----- nvinfo : EIATTR_KPARAM_INFO
	.align		4
.L_18:
        /*0048*/ 	.byte	0x04, 0x17
        /*004a*/ 	.short	(.L_20 - .L_19)
.L_19:
        /*004c*/ 	.word	0x00000000
        /*0050*/ 	.short	0x0008
        /*0052*/ 	.short	0x0030
        /*0054*/ 	.byte	0x00, 0xf0, 0x11, 0x00


	//----- nvinfo : EIATTR_KPARAM_INFO
	.align		4
.L_20:
        /*0058*/ 	.byte	0x04, 0x17
        /*005a*/ 	.short	(.L_22 - .L_21)
.L_21:
        /*005c*/ 	.word	0x00000000
        /*0060*/ 	.short	0x0007
        /*0062*/ 	.short	0x0028
        /*0064*/ 	.byte	0x00, 0xf5, 0x21, 0x00


	//----- nvinfo : EIATTR_KPARAM_INFO
	.align		4
.L_22:
        /*0068*/ 	.byte	0x04, 0x17
        /*006a*/ 	.short	(.L_24 - .L_23)
.L_23:
        /*006c*/ 	.word	0x00000000
        /*0070*/ 	.short	0x0006
        /*0072*/ 	.short	0x0020
        /*0074*/ 	.byte	0x00, 0xf0, 0x11, 0x00


	//----- nvinfo : EIATTR_KPARAM_INFO
	.align		4
.L_24:
        /*0078*/ 	.byte	0x04, 0x17
        /*007a*/ 	.short	(.L_26 - .L_25)
.L_25:
        /*007c*/ 	.word	0x00000000
        /*0080*/ 	.short	0x0005
        /*0082*/ 	.short	0x0018
        /*0084*/ 	.byte	0x00, 0xf5, 0x21, 0x00


	//----- nvinfo : EIATTR_KPARAM_INFO
	.align		4
.L_26:
        /*0088*/ 	.byte	0x04, 0x17
        /*008a*/ 	.short	(.L_28 - .L_27)
.L_27:
        /*008c*/ 	.word	0x00000000
        /*0090*/ 	.short	0x0004
        /*0092*/ 	.short	0x0010
        /*0094*/ 	.byte	0x00, 0xf5, 0x21, 0x00


	//----- nvinfo : EIATTR_KPARAM_INFO
	.align		4
.L_28:
        /*0098*/ 	.byte	0x04, 0x17
        /*009a*/ 	.short	(.L_30 - .L_29)
.L_29:
        /*009c*/ 	.word	0x00000000
        /*00a0*/ 	.short	0x0003
        /*00a2*/ 	.short	0x000c
        /*00a4*/ 	.byte	0x00, 0xf0, 0x11, 0x00


	//----- nvinfo : EIATTR_KPARAM_INFO
	.align		4
.L_30:
        /*00a8*/ 	.byte	0x04, 0x17
        /*00aa*/ 	.short	(.L_32 - .L_31)
.L_31:
        /*00ac*/ 	.word	0x00000000
        /*00b0*/ 	.short	0x0002
        /*00b2*/ 	.short	0x0008
        /*00b4*/ 	.byte	0x00, 0xf0, 0x11, 0x00


	//----- nvinfo : EIATTR_KPARAM_INFO
	.align		4
.L_32:
        /*00b8*/ 	.byte	0x04, 0x17
        /*00ba*/ 	.short	(.L_34 - .L_33)
.L_33:
        /*00bc*/ 	.word	0x00000000
        /*00c0*/ 	.short	0x0001
        /*00c2*/ 	.short	0x0004
        /*00c4*/ 	.byte	0x00, 0xf0, 0x11, 0x00


	//----- nvinfo : EIATTR_KPARAM_INFO
	.align		4
.L_34:
        /*00c8*/ 	.byte	0x04, 0x17
        /*00ca*/ 	.short	(.L_36 - .L_35)
.L_35:
        /*00cc*/ 	.word	0x00000000
        /*00d0*/ 	.short	0x0000
        /*00d2*/ 	.short	0x0000
        /*00d4*/ 	.byte	0x00, 0xf0, 0x11, 0x00


	//----- nvinfo : EIATTR_SPARSE_MMA_MASK
	.align		4
.L_36:
        /*00d8*/ 	.byte	0x03, 0x50
        /*00da*/ 	.short	0x0000


	//----- nvinfo : EIATTR_MAXREG_COUNT
	.align		4
        /*00dc*/ 	.byte	0x03, 0x1b
        /*00de*/ 	.short	0x00ff


	//----- nvinfo : EIATTR_NUM_BARRIERS
	.align		4
        /*00e0*/ 	.byte	0x02, 0x4c
        /*00e2*/ 	.byte	0x01
	.zero		1


	//----- nvinfo : EIATTR_EXTERNS
	.align		4
        /*00e4*/ 	.byte	0x04, 0x0f
        /*00e6*/ 	.short	(.L_38 - .L_37)


	//   ....[0]....
	.align		4
.L_37:
        /*00e8*/ 	.word	index@(__assertfail)


	//----- nvinfo : EIATTR_MERCURY_ISA_VERSION
	.align		4
.L_38:
        /*00ec*/ 	.byte	0x03, 0x5f
        /*00ee*/ 	.short	0x0101


	//----- nvinfo : EIATTR_VRC_CTA_INIT_COUNT
	.align		4
        /*00f0*/ 	.byte	0x02, 0x4a
	.zero		1
	.zero		1


	//----- nvinfo : EIATTR_SYSCALL_OFFSETS
	.align		4
        /*00f4*/ 	.byte	0x04, 0x46
        /*00f6*/ 	.short	(.L_40 - .L_39)


	//   ....[0]....
.L_39:
        /*00f8*/ 	.word	0x00000330


	//----- nvinfo : EIATTR_EXIT_INSTR_OFFSETS
	.align		4
.L_40:
        /*00fc*/ 	.byte	0x04, 0x1c
        /*00fe*/ 	.short	(.L_42 - .L_41)


	//   ....[0]....
.L_41:
        /*0100*/ 	.word	0x00003920


	//   ....[1]....
        /*0104*/ 	.word	0x00003950


	//   ....[2]....
        /*0108*/ 	.word	0x000044f0


	//----- nvinfo : EIATTR_CRS_STACK_SIZE
	.align		4
.L_42:
        /*010c*/ 	.byte	0x04, 0x1e
        /*010e*/ 	.short	(.L_44 - .L_43)
.L_43:
        /*0110*/ 	.word	0x00000000


	//----- nvinfo : EIATTR_CBANK_PARAM_SIZE
	.align		4
.L_44:
        /*0114*/ 	.byte	0x03, 0x19
        /*0116*/ 	.short	0x0044


	//----- nvinfo : EIATTR_PARAM_CBANK
	.align		4
        /*0118*/ 	.byte	0x04, 0x0a
        /*011a*/ 	.short	(.L_46 - .L_45)
	.align		4
.L_45:
        /*011c*/ 	.word	index@(.nv.constant0.blocktile2d_generic)
        /*0120*/ 	.short	0x0380
        /*0122*/ 	.short	0x0044


	//----- nvinfo : EIATTR_SW_WAR
	.align		4
.L_46:
        /*0124*/ 	.byte	0x04, 0x36
        /*0126*/ 	.short	(.L_48 - .L_47)
.L_47:
        /*0128*/ 	.word	0x00000008
.L_48:


//--------------------- .nv.callgraph             --------------------------
	.section	.nv.callgraph,"",@"SHT_CUDA_CALLGRAPH"
	.align	4
	.sectionentsize	8
	.align		4
        /*0000*/ 	.word	0x00000000
	.align		4
        /*0004*/ 	.word	0xffffffff
	.align		4
        /*0008*/ 	.word	index@(blocktile2d_generic)
	.align		4
        /*000c*/ 	.word	index@(__assertfail)
	.align		4
        /*0010*/ 	.word	0x00000000
	.align		4
        /*0014*/ 	.word	0xfffffffe
	.align		4
        /*0018*/ 	.word	0x00000000
	.align		4
        /*001c*/ 	.word	0xfffffffd
	.align		4
        /*0020*/ 	.word	0x00000000
	.align		4
        /*0024*/ 	.word	0xfffffffc


//--------------------- .nv.constant4             --------------------------
	.section	.nv.constant4,"a",@progbits
	.align	8
	.align		8
.nv.constant4:
        /*0000*/ 	.dword	__assertfail
	.align		8
        /*0008*/ 	.dword	__unnamed_1
	.align		8
        /*0010*/ 	.dword	$str
	.align		8
        /*0018*/ 	.dword	$str$1


//--------------------- .text.blocktile2d_generic --------------------------
	.section	.text.blocktile2d_generic,"ax",@progbits
	.align	128
        .global         blocktile2d_generic
        .type           blocktile2d_generic,@function
        .size           blocktile2d_generic,(.L_x_49 - blocktile2d_generic)
        .other          blocktile2d_generic,@"STO_CUDA_ENTRY STV_DEFAULT"
blocktile2d_generic:
.text.blocktile2d_generic:
[----:B------:R-:W0:Y:S08]  /*0000*/  LDC R1, c[0x0][0x37c] ;  /* 0x0000df00ff017b82 */ /* 0x000e300000000800 */
[----:B------:R-:W1:Y:S01]  /*0010*/  LDC R16, c[0x0][0x3bc] ;  /* 0x0000ef00ff107b82 */ /* 0x000e620000000800 */
[----:B------:R-:W1:Y:S01]  /*0020*/  LDCU UR4, c[0x0][0x3c0] ;  /* 0x00007800ff0477ac */ /* 0x000e620008000800 */
[----:B0-----:R-:W-:-:S06]  /*0030*/  VIADD R1, R1, 0xfffffb80 ;  /* 0xfffffb8001017836 */ /* 0x001fcc0000000000 */
[----:B------:R-:W0:Y:S01]  /*0040*/  LDC.64 R4, c[0x0][0x3b0] ;  /* 0x0000ec00ff047b82 */ /* 0x000e220000000a00 */
[----:B-1----:R-:W-:Y:S01]  /*0050*/  IMAD R16, R16, UR4, RZ ;  /* 0x0000000410107c24 */ /* 0x002fe2000f8e02ff */
[----:B------:R-:W1:Y:S04]  /*0060*/  LDCU UR4, c[0x0][0x360] ;  /* 0x00006c00ff0477ac */ /* 0x000e680008000800 */
[-C--:B------:R-:W-:Y:S02]  /*0070*/  IABS R7, R16.reuse ;  /* 0x0000001000077213 */ /* 0x080fe40000000000 */
[----:B------:R-:W-:Y:S01]  /*0080*/  IABS R8, R16 ;  /* 0x0000001000087213 */ /* 0x000fe20000000000 */
[----:B0-----:R-:W-:Y:S01]  /*0090*/  IMAD R5, R5, R4, RZ ;  /* 0x0000000405057224 */ /* 0x001fe200078e02ff */
[----:B------:R-:W0:Y:S08]  /*00a0*/  I2F.RP R0, R7 ;  /* 0x0000000700007306 */ /* 0x000e300000209400 */
[----:B0-----:R-:W0:Y:S02]  /*00b0*/  MUFU.RCP R0, R0 ;  /* 0x0000000000007308 */ /* 0x001e240000001000 */
[----:B0-----:R-:W-:-:S02]  /*00c0*/  VIADD R2, R0, 0xffffffe ;  /* 0x0ffffffe00027836 */ /* 0x001fc40000000000 */
[----:B------:R-:W-:-:S04]  /*00d0*/  IMAD.MOV R0, RZ, RZ, -R8 ;  /* 0x000000ffff007224 */ /* 0x000fc800078e0a08 */
[----:B------:R0:W2:Y:S02]  /*00e0*/  F2I.FTZ.U32.TRUNC.NTZ R3, R2 ;  /* 0x0000000200037305 */ /* 0x0000a4000021f000 */
[----:B0-----:R-:W-:Y:S01]  /*00f0*/  HFMA2 R2, -RZ, RZ, 0, 0 ;  /* 0x00000000ff027431 */ /* 0x001fe200000001ff */
[----:B--2---:R-:W-:-:S05]  /*0100*/  IADD3 R6, PT, PT, RZ, -R3, RZ ;  /* 0x80000003ff067210 */ /* 0x004fca0007ffe0ff */
[----:B------:R-:W-:Y:S01]  /*0110*/  IMAD.MOV.U32 R4, RZ, RZ, R6 ;  /* 0x000000ffff047224 */ /* 0x000fe200078e0006 */
[----:B------:R-:W-:Y:S02]  /*0120*/  IABS R6, R5 ;  /* 0x0000000500067213 */ /* 0x000fe40000000000 */
[----:B------:R-:W-:Y:S01]  /*0130*/  LOP3.LUT R5, R5, R16, RZ, 0x3c, !PT ;  /* 0x0000001005057212 */ /* 0x000fe200078e3cff */
[----:B------:R-:W-:Y:S02]  /*0140*/  IMAD R9, R4, R7, RZ ;  /* 0x0000000704097224 */ /* 0x000fe400078e02ff */
[----:B------:R-:W-:Y:S01]  /*0150*/  IMAD.MOV.U32 R4, RZ, RZ, R6 ;  /* 0x000000ffff047224 */ /* 0x000fe200078e0006 */
[----:B------:R-:W-:Y:S01]  /*0160*/  ISETP.GE.AND P2, PT, R5, RZ, PT ;  /* 0x000000ff0500720c */ /* 0x000fe20003f46270 */
[----:B------:R-:W-:-:S06]  /*0170*/  IMAD.HI.U32 R3, R3, R9, R2 ;  /* 0x0000000903037227 */ /* 0x000fcc00078e0002 */
[----:B------:R-:W-:-:S04]  /*0180*/  IMAD.HI.U32 R17, R3, R4, RZ ;  /* 0x0000000403117227 */ /* 0x000fc800078e00ff */
[----:B------:R-:W-:-:S05]  /*0190*/  IMAD R0, R17, R0, R4 ;  /* 0x0000000011007224 */ /* 0x000fca00078e0204 */
[----:B------:R-:W-:-:S13]  /*01a0*/  ISETP.GT.U32.AND P1, PT, R7, R0, PT ;  /* 0x000000000700720c */ /* 0x000fda0003f24070 */
[----:B------:R-:W-:Y:S01]  /*01b0*/  @!P1 IMAD.IADD R0, R0, 0x1, -R7 ;  /* 0x0000000100009824 */ /* 0x000fe200078e0a07 */
[----:B------:R-:W-:Y:S02]  /*01c0*/  @!P1 IADD3 R17, PT, PT, R17, 0x1, RZ ;  /* 0x0000000111119810 */ /* 0x000fe40007ffe0ff */
[----:B------:R-:W-:Y:S02]  /*01d0*/  ISETP.NE.AND P1, PT, R16, RZ, PT ;  /* 0x000000ff1000720c */ /* 0x000fe40003f25270 */
[----:B------:R-:W-:-:S13]  /*01e0*/  ISETP.GE.U32.AND P0, PT, R0, R7, PT ;  /* 0x000000070000720c */ /* 0x000fda0003f06070 */
[----:B------:R-:W-:-:S04]  /*01f0*/  @P0 VIADD R17, R17, 0x1 ;  /* 0x0000000111110836 */ /* 0x000fc80000000000 */
[----:B------:R-:W-:Y:S01]  /*0200*/  @!P2 IMAD.MOV R17, RZ, RZ, -R17 ;  /* 0x000000ffff11a224 */ /* 0x000fe200078e0a11 */
[----:B------:R-:W-:-:S04]  /*0210*/  @!P1 LOP3.LUT R17, RZ, R16, RZ, 0x33, !PT ;  /* 0x00000010ff119212 */ /* 0x000fc800078e33ff */
[----:B-1----:R-:W-:-:S13]  /*0220*/  ISETP.NE.AND P0, PT, R17, UR4, PT ;  /* 0x0000000411007c0c */ /* 0x002fda000bf05270 */
[----:B------:R-:W-:Y:S05]  /*0230*/  @!P0 BRA `(.L_x_0) ;  /* 0x0000000000408947 */ /* 0x000fea0003800000 */
[----:B------:R-:W-:Y:S01]  /*0240*/  MOV R0, 0x0 ;  /* 0x0000000000007802 */ /* 0x000fe20000000f00 */
[----:B------:R-:W0:Y:S01]  /*0250*/  LDCU.64 UR4, c[0x4][0x10] ;  /* 0x01000200ff0477ac */ /* 0x000e220008000a00 */
[----:B------:R-:W-:Y:S01]  /*0260*/  MOV R8, 0x12 ;  /* 0x0000001200087802 */ /* 0x000fe20000000f00 */
[----:B------:R-:W-:Y:S01]  /*0270*/  IMAD.MOV.U32 R12, RZ, RZ, 0x1 ;  /* 0x00000001ff0c7424 */ /* 0x000fe200078e00ff */
[----:B------:R1:W2:Y:S01]  /*0280*/  LDC.64 R2, c[0x4][R0] ;  /* 0x0100000000027b82 */ /* 0x0002a20000000a00 */
[----:B------:R-:W3:Y:S01]  /*0290*/  LDCU.64 UR6, c[0x4][0x18] ;  /* 0x01000300ff0677ac */ /* 0x000ee20008000a00 */
[----:B------:R-:W-:Y:S01]  /*02a0*/  IMAD.MOV.U32 R13, RZ, RZ, RZ ;  /* 0x000000ffff0d7224 */ /* 0x000fe200078e00ff */
[----:B------:R-:W4:Y:S01]  /*02b0*/  LDCU.64 UR8, c[0x4][0x8] ;  /* 0x01000100ff0877ac */ /* 0x000f220008000a00 */
[----:B0-----:R-:W-:Y:S01]  /*02c0*/  MOV R4, UR4 ;  /* 0x0000000400047c02 */ /* 0x001fe20008000f00 */
[----:B------:R-:W-:Y:S02]  /*02d0*/  IMAD.U32 R5, RZ, RZ, UR5 ;  /* 0x00000005ff057e24 */ /* 0x000fe4000f8e00ff */
[----:B---3--:R-:W-:Y:S01]  /*02e0*/  IMAD.U32 R6, RZ, RZ, UR6 ;  /* 0x00000006ff067e24 */ /* 0x008fe2000f8e00ff */
[----:B------:R-:W-:Y:S01]  /*02f0*/  MOV R7, UR7 ;  /* 0x0000000700077c02 */ /* 0x000fe20008000f00 */
[----:B----4-:R-:W-:-:S02]  /*0300*/  IMAD.U32 R10, RZ, RZ, UR8 ;  /* 0x00000008ff0a7e24 */ /* 0x010fc4000f8e00ff */
[----:B-1----:R-:W-:-:S07]  /*0310*/  IMAD.U32 R11, RZ, RZ, UR9 ;  /* 0x00000009ff0b7e24 */ /* 0x002fce000f8e00ff */
[----:B------:R-:W-:-:S07]  /*0320*/  LEPC R20, `(.L_x_0) ;  /* 0x000000001014794e */ /* 0x000fce0000000000 */
[----:B--2---:R-:W-:Y:S05]  /*0330*/  CALL.ABS.NOINC R2 ;  /* 0x0000000002007343 */ /* 0x004fea0003c00000 */
.L_x_0:
[----:B------:R-:W0:Y:S01]  /*0340*/  LDC R20, c[0x0][0x3c0] ;  /* 0x0000f000ff147b82 */ /* 0x000e220000000800 */
[----:B------:R-:W1:Y:S07]  /*0350*/  S2R R8, SR_TID.X ;  /* 0x0000000000087919 */ /* 0x000e6e0000002100 */
[----:B------:R-:W2:Y:S08]  /*0360*/  LDC R3, c[0x0][0x3b4] ;  /* 0x0000ed00ff037b82 */ /* 0x000eb00000000800 */
[----:B------:R-:W3:Y:S01]  /*0370*/  LDC R32, c[0x0][0x3b8] ;  /* 0x0000ee00ff207b82 */ /* 0x000ee20000000800 */
[----:B0-----:R-:W-:-:S07]  /*0380*/  IABS R9, R20 ;  /* 0x0000001400097213 */ /* 0x001fce0000000000 */
[----:B------:R-:W0:Y:S01]  /*0390*/  S2UR UR4, SR_CTAID.Y ;  /* 0x00000000000479c3 */ /* 0x000e220000002600 */
[----:B------:R-:W4:Y:S07]  /*03a0*/  I2F.RP R0, R9 ;  /* 0x0000000900007306 */ /* 0x000f2e0000209400 */
[----:B------:R-:W5:Y:S08]  /*03b0*/  LDC R31, c[0x0][0x384] ;  /* 0x0000e100ff1f7b82 */ /* 0x000f700000000800 */
[----:B------:R-:W5:Y:S01]  /*03c0*/  LDC.64 R38, c[0x0][0x390] ;  /* 0x0000e400ff267b82 */ /* 0x000f620000000a00 */
[----:B----4-:R-:W4:Y:S07]  /*03d0*/  MUFU.RCP R0, R0 ;  /* 0x0000000000007308 */ /* 0x010f2e0000001000 */
[----:B------:R-:W5:Y:S01]  /*03e0*/  LDC.64 R36, c[0x0][0x398] ;  /* 0x0000e600ff247b82 */ /* 0x000f620000000a00 */
[----:B----4-:R-:W-:-:S04]  /*03f0*/  IADD3 R4, PT, PT, R0, 0xffffffe, RZ ;  /* 0x0ffffffe00047810 */ /* 0x010fc80007ffe0ff */
[----:B------:R4:W1:Y:S02]  /*0400*/  F2I.FTZ.U32.TRUNC.NTZ R5, R4 ;  /* 0x0000000400057305 */ /* 0x000864000021f000 */
[----:B----4-:R-:W-:Y:S02]  /*0410*/  IMAD.MOV.U32 R4, RZ, RZ, RZ ;  /* 0x000000ffff047224 */ /* 0x010fe400078e00ff */
[----:B-1----:R-:W-:-:S04]  /*0420*/  IMAD.MOV R2, RZ, RZ, -R5 ;  /* 0x000000ffff027224 */ /* 0x002fc800078e0a05 */
[----:B------:R-:W-:Y:S01]  /*0430*/  IMAD R7, R2, R9, RZ ;  /* 0x0000000902077224 */ /* 0x000fe200078e02ff */
[----:B--2---:R-:W-:-:S03]  /*0440*/  IABS R2, R3 ;  /* 0x0000000300027213 */ /* 0x004fc60000000000 */
[----:B------:R-:W-:-:S06]  /*0450*/  IMAD.HI.U32 R5, R5, R7, R4 ;  /* 0x0000000705057227 */ /* 0x000fcc00078e0004 */
[----:B------:R-:W-:-:S05]  /*0460*/  IMAD.HI.U32 R7, R5, R2, RZ ;  /* 0x0000000205077227 */ /* 0x000fca00078e00ff */
[----:B------:R-:W-:-:S05]  /*0470*/  IADD3 R0, PT, PT, -R7, RZ, RZ ;  /* 0x000000ff07007210 */ /* 0x000fca0007ffe1ff */
[----:B------:R-:W-:Y:S01]  /*0480*/  IMAD R0, R9, R0, R2 ;  /* 0x0000000009007224 */ /* 0x000fe200078e0202 */
[----:B---3--:R-:W-:-:S04]  /*0490*/  IABS R2, R32 ;  /* 0x0000002000027213 */ /* 0x008fc80000000000 */
[----:B------:R-:W-:Y:S01]  /*04a0*/  ISETP.GT.U32.AND P1, PT, R9, R0, PT ;  /* 0x000000000900720c */ /* 0x000fe20003f24070 */
[----:B------:R-:W1:-:S12]  /*04b0*/  I2F.RP R14, R2 ;  /* 0x00000002000e7306 */ /* 0x000e580000209400 */
[----:B------:R-:W-:Y:S02]  /*04c0*/  @!P1 IMAD.IADD R0, R0, 0x1, -R9 ;  /* 0x0000000100009824 */ /* 0x000fe400078e0a09 */
[----:B------:R-:W-:Y:S01]  /*04d0*/  @!P1 VIADD R7, R7, 0x1 ;  /* 0x0000000107079836 */ /* 0x000fe20000000000 */
[----:B------:R-:W-:Y:S01]  /*04e0*/  ISETP.NE.AND P1, PT, R20, RZ, PT ;  /* 0x000000ff1400720c */ /* 0x000fe20003f25270 */
[----:B-1----:R-:W1:Y:S01]  /*04f0*/  MUFU.RCP R14, R14 ;  /* 0x0000000e000e7308 */ /* 0x002e620000001000 */
[----:B------:R-:W-:Y:S02]  /*0500*/  ISETP.GE.U32.AND P0, PT, R0, R9, PT ;  /* 0x000000090000720c */ /* 0x000fe40003f06070 */
[----:B------:R-:W-:Y:S01]  /*0510*/  LOP3.LUT R0, R3, R20, RZ, 0x3c, !PT ;  /* 0x0000001403007212 */ /* 0x000fe200078e3cff */
[----:B------:R-:W2:Y:S03]  /*0520*/  LDC R9, c[0x0][0x3b0] ;  /* 0x0000ec00ff097b82 */ /* 0x000ea60000000800 */
[----:B------:R-:W-:-:S02]  /*0530*/  ISETP.GE.AND P2, PT, R0, RZ, PT ;  /* 0x000000ff0000720c */ /* 0x000fc40003f46270 */
[----:B------:R-:W-:-:S04]  /*0540*/  IABS R0, R16 ;  /* 0x0000001000007213 */ /* 0x000fc80000000000 */
[----:B------:R-:W3:Y:S01]  /*0550*/  I2F.RP R15, R0 ;  /* 0x00000000000f7306 */ /* 0x000ee20000209400 */
[----:B------:R-:W-:Y:S01]  /*0560*/  @P0 IADD3 R7, PT, PT, R7, 0x1, RZ ;  /* 0x0000000107070810 */ /* 0x000fe20007ffe0ff */
[----:B-1----:R-:W-:-:S05]  /*0570*/  VIADD R5, R14, 0xffffffe ;  /* 0x0ffffffe0e057836 */ /* 0x002fca0000000000 */
[----:B------:R-:W-:Y:S01]  /*0580*/  @!P2 IMAD.MOV R7, RZ, RZ, -R7 ;  /* 0x000000ffff07a224 */ /* 0x000fe200078e0a07 */
[----:B------:R-:W-:Y:S01]  /*0590*/  @!P1 LOP3.LUT R7, RZ, R20, RZ, 0x33, !PT ;  /* 0x00000014ff079212 */ /* 0x000fe200078e33ff */
[----:B------:R-:W-:Y:S03]  /*05a0*/  F2I.FTZ.U32.TRUNC.NTZ R5, R5 ;  /* 0x0000000500057305 */ /* 0x000fe6000021f000 */
[----:B------:R-:W-:-:S05]  /*05b0*/  ISETP.NE.U32.AND P2, PT, R7, RZ, PT ;  /* 0x000000ff0700720c */ /* 0x000fca0003f45070 */
[----:B------:R-:W1:Y:S08]  /*05c0*/  I2F.U32.RP R6, R7 ;  /* 0x0000000700067306 */ /* 0x000e700000209000 */
[----:B---3--:R-:W3:Y:S08]  /*05d0*/  MUFU.RCP R15, R15 ;  /* 0x0000000f000f7308 */ /* 0x008ef00000001000 */
[----:B-1----:R-:W1:Y:S01]  /*05e0*/  MUFU.RCP R6, R6 ;  /* 0x0000000600067308 */ /* 0x002e620000001000 */
[----:B---3--:R-:W-:-:S07]  /*05f0*/  IADD3 R12, PT, PT, R15, 0xffffffe, RZ ;  /* 0x0ffffffe0f0c7810 */ /* 0x008fce0007ffe0ff */
[----:B------:R3:W4:Y:S01]  /*0600*/  F2I.FTZ.U32.TRUNC.NTZ R13, R12 ;  /* 0x0000000c000d7305 */ /* 0x000722000021f000 */
[----:B-1----:R-:W-:-:S07]  /*0610*/  VIADD R10, R6, 0xffffffe ;  /* 0x0ffffffe060a7836 */ /* 0x002fce0000000000 */
[----:B------:R1:W0:Y:S01]  /*0620*/  F2I.FTZ.U32.TRUNC.NTZ R11, R10 ;  /* 0x0000000a000b7305 */ /* 0x000222000021f000 */
[----:B---3--:R-:W-:Y:S02]  /*0630*/  MOV R12, RZ ;  /* 0x000000ff000c7202 */ /* 0x008fe40000000f00 */
[----:B----4-:R-:W-:Y:S01]  /*0640*/  IADD3 R19, PT, PT, RZ, -R13, RZ ;  /* 0x8000000dff137210 */ /* 0x010fe20007ffe0ff */
[----:B-1----:R-:W-:Y:S02]  /*0650*/  IMAD.MOV.U32 R10, RZ, RZ, RZ ;  /* 0x000000ffff0a7224 */ /* 0x002fe400078e00ff */
[----:B0-----:R-:W-:-:S04]  /*0660*/  IMAD R4, R7, R11, RZ ;  /* 0x0000000b07047224 */ /* 0x001fc800078e02ff */
[----:B------:R-:W-:Y:S02]  /*0670*/  IMAD.MOV R15, RZ, RZ, -R4 ;  /* 0x000000ffff0f7224 */ /* 0x000fe400078e0a04 */
[----:B------:R-:W-:Y:S02]  /*0680*/  IMAD.MOV.U32 R4, RZ, RZ, RZ ;  /* 0x000000ffff047224 */ /* 0x000fe400078e00ff */
[----:B------:R-:W-:-:S04]  /*0690*/  IMAD.HI.U32 R11, R11, R15, R10 ;  /* 0x0000000f0b0b7227 */ /* 0x000fc800078e000a */
[----:B------:R-:W-:Y:S02]  /*06a0*/  IMAD.MOV R15, RZ, RZ, -R5 ;  /* 0x000000ffff0f7224 */ /* 0x000fe400078e0a05 */
[----:B------:R-:W-:-:S04]  /*06b0*/  IMAD.HI.U32 R33, R11, R8, RZ ;  /* 0x000000080b217227 */ /* 0x000fc800078e00ff */
[----:B------:R-:W-:Y:S02]  /*06c0*/  IMAD R11, R19, R0, RZ ;  /* 0x00000000130b7224 */ /* 0x000fe400078e02ff */
[----:B------:R-:W-:Y:S02]  /*06d0*/  IMAD.MOV R6, RZ, RZ, -R33 ;  /* 0x000000ffff067224 */ /* 0x000fe400078e0a21 */
[----:B------:R-:W-:Y:S01]  /*06e0*/  IMAD.HI.U32 R10, R13, R11, R12 ;  /* 0x0000000b0d0a7227 */ /* 0x000fe200078e000c */
[----:B------:R-:W-:Y:S02]  /*06f0*/  IABS R12, R17 ;  /* 0x00000011000c7213 */ /* 0x000fe40000000000 */
[----:B--2---:R-:W-:Y:S01]  /*0700*/  IABS R13, R9 ;  /* 0x00000009000d7213 */ /* 0x004fe20000000000 */
[----:B------:R-:W-:Y:S01]  /*0710*/  IMAD R11, R15, R2, RZ ;  /* 0x000000020f0b7224 */ /* 0x000fe200078e02ff */
[----:B------:R-:W-:Y:S01]  /*0720*/  LOP3.LUT R17, R17, R32, RZ, 0x3c, !PT ;  /* 0x0000002011117212 */ /* 0x000fe200078e3cff */
[----:B------:R-:W-:Y:S01]  /*0730*/  IMAD R6, R7, R6, R8 ;  /* 0x0000000607067224 */ /* 0x000fe200078e0208 */
[----:B------:R-:W0:Y:S01]  /*0740*/  LDC R15, c[0x0][0x388] ;  /* 0x0000e200ff0f7b82 */ /* 0x000e220000000800 */
[----:B------:R-:W-:Y:S01]  /*0750*/  IMAD.HI.U32 R4, R5, R11, R4 ;  /* 0x0000000b05047227 */ /* 0x000fe200078e0004 */
[----:B------:R-:W-:-:S02]  /*0760*/  IABS R5, R16 ;  /* 0x0000001000057213 */ /* 0x000fc40000000000 */
[----:B------:R-:W-:Y:S01]  /*0770*/  MOV R11, R12 ;  /* 0x0000000c000b7202 */ /* 0x000fe20000000f00 */
[----:B------:R-:W-:Y:S01]  /*0780*/  IMAD.HI.U32 R10, R10, R13, RZ ;  /* 0x0000000d0a0a7227 */ /* 0x000fe200078e00ff */
[----:B------:R-:W-:-:S03]  /*0790*/  ISETP.GE.U32.AND P0, PT, R6, R7, PT ;  /* 0x000000070600720c */ /* 0x000fc60003f06070 */
[----:B------:R-:W-:Y:S02]  /*07a0*/  IMAD.MOV R12, RZ, RZ, -R5 ;  /* 0x000000ffff0c7224 */ /* 0x000fe400078e0a05 */
[----:B------:R-:W-:-:S04]  /*07b0*/  IMAD.HI.U32 R5, R4, R11, RZ ;  /* 0x0000000b04057227 */ /* 0x000fc800078e00ff */
[----:B------:R-:W-:Y:S01]  /*07c0*/  IMAD.MOV.U32 R4, RZ, RZ, R12 ;  /* 0x000000ffff047224 */ /* 0x000fe200078e000c */
[----:B------:R-:W-:-:S03]  /*07d0*/  IADD3 R12, PT, PT, -R5, RZ, RZ ;  /* 0x000000ff050c7210 */ /* 0x000fc60007ffe1ff */
[----:B------:R-:W-:Y:S02]  /*07e0*/  IMAD R13, R10, R4, R13 ;  /* 0x000000040a0d7224 */ /* 0x000fe400078e020d */
[----:B------:R-:W-:Y:S01]  /*07f0*/  IMAD R11, R2, R12, R11 ;  /* 0x0000000c020b7224 */ /* 0x000fe200078e020b */
[----:B------:R-:W1:Y:S01]  /*0800*/  S2R R4, SR_CTAID.X ;  /* 0x0000000000047919 */ /* 0x000e620000002500 */
[----:B------:R-:W-:Y:S01]  /*0810*/  @P0 IMAD.IADD R6, R6, 0x1, -R7 ;  /* 0x0000000106060824 */ /* 0x000fe200078e0a07 */
[----:B------:R-:W-:Y:S01]  /*0820*/  ISETP.GT.U32.AND P5, PT, R0, R13, PT ;  /* 0x0000000d0000720c */ /* 0x000fe20003fa4070 */
[----:B------:R-:W-:Y:S01]  /*0830*/  @P0 VIADD R33, R33, 0x1 ;  /* 0x0000000121210836 */ /* 0x000fe20000000000 */
[----:B------:R-:W-:Y:S02]  /*0840*/  ISETP.GT.U32.AND P6, PT, R2, R11, PT ;  /* 0x0000000b0200720c */ /* 0x000fe40003fc4070 */
[----:B------:R-:W-:-:S09]  /*0850*/  ISETP.GE.U32.AND P1, PT, R6, R7, PT ;  /* 0x000000070600720c */ /* 0x000fd20003f26070 */
[-C--:B------:R-:W-:Y:S01]  /*0860*/  @!P5 IADD3 R13, PT, PT, R13, -R0.reuse, RZ ;  /* 0x800000000d0dd210 */ /* 0x080fe20007ffe0ff */
[----:B------:R-:W-:Y:S01]  /*0870*/  @!P5 VIADD R10, R10, 0x1 ;  /* 0x000000010a0ad836 */ /* 0x000fe20000000000 */
[----:B------:R-:W-:Y:S01]  /*0880*/  ISETP.NE.AND P5, PT, R32, RZ, PT ;  /* 0x000000ff2000720c */ /* 0x000fe20003fa5270 */
[----:B------:R-:W-:Y:S01]  /*0890*/  @!P6 IMAD.IADD R11, R11, 0x1, -R2 ;  /* 0x000000010b0be824 */ /* 0x000fe200078e0a02 */
[----:B------:R-:W-:Y:S01]  /*08a0*/  ISETP.GE.U32.AND P4, PT, R13, R0, PT ;  /* 0x000000000d00720c */ /* 0x000fe20003f86070 */
[----:B------:R-:W-:Y:S01]  /*08b0*/  @!P6 VIADD R5, R5, 0x1 ;  /* 0x000000010505e836 */ /* 0x000fe20000000000 */
[----:B------:R-:W-:Y:S01]  /*08c0*/  LOP3.LUT R0, R16, R9, RZ, 0x3c, !PT ;  /* 0x0000000910007212 */ /* 0x000fe200078e3cff */
[----:B------:R-:W-:Y:S01]  /*08d0*/  @P1 VIADD R33, R33, 0x1 ;  /* 0x0000000121211836 */ /* 0x000fe20000000000 */
[----:B------:R-:W-:Y:S02]  /*08e0*/  ISETP.GE.U32.AND P3, PT, R11, R2, PT ;  /* 0x000000020b00720c */ /* 0x000fe40003f66070 */
[----:B------:R-:W-:-:S02]  /*08f0*/  @!P2 LOP3.LUT R33, RZ, R7, RZ, 0x33, !PT ;  /* 0x00000007ff21a212 */ /* 0x000fc400078e33ff */
[----:B------:R-:W-:Y:S01]  /*0900*/  ISETP.GE.AND P0, PT, R0, RZ, PT ;  /* 0x000000ff0000720c */ /* 0x000fe20003f06270 */
[----:B------:R-:W-:Y:S01]  /*0910*/  IMAD R0, R9, UR4, RZ ;  /* 0x0000000409007c24 */ /* 0x000fe2000f8e02ff */
[----:B------:R-:W-:Y:S02]  /*0920*/  ISETP.GE.AND P2, PT, R17, RZ, PT ;  /* 0x000000ff1100720c */ /* 0x000fe40003f46270 */
[----:B------:R-:W-:Y:S01]  /*0930*/  ISETP.NE.AND P1, PT, R16, RZ, PT ;  /* 0x000000ff1000720c */ /* 0x000fe20003f25270 */
[----:B-1----:R-:W-:Y:S01]  /*0940*/  IMAD R11, R4, R3, RZ ;  /* 0x00000003040b7224 */ /* 0x002fe200078e02ff */
[----:B------:R-:W-:Y:S01]  /*0950*/  @P4 IADD3 R10, PT, PT, R10, 0x1, RZ ;  /* 0x000000010a0a4810 */ /* 0x000fe20007ffe0ff */
[----:B-----5:R-:W-:Y:S01]  /*0960*/  IMAD R4, R0, R31, RZ ;  /* 0x0000001f00047224 */ /* 0x020fe200078e02ff */
[----:B------:R-:W-:Y:S01]  /*0970*/  IADD3 R2, PT, PT, -R33, RZ, RZ ;  /* 0x000000ff21027210 */ /* 0x000fe20007ffe1ff */
[----:B------:R-:W-:Y:S01]  /*0980*/  @P3 VIADD R5, R5, 0x1 ;  /* 0x0000000105053836 */ /* 0x000fe20000000000 */
[----:B------:R-:W-:Y:S01]  /*0990*/  ISETP.GE.AND P3, PT, R16, 0x1, PT ;  /* 0x000000011000780c */ /* 0x000fe20003f66270 */
[----:B0-----:R-:W-:Y:S01]  /*09a0*/  IMAD R3, R0, R15, RZ ;  /* 0x0000000f00037224 */ /* 0x001fe200078e02ff */
[----:B------:R-:W-:Y:S01]  /*09b0*/  SHF.R.S32.HI R0, RZ, 0x1f, R4 ;  /* 0x0000001fff007819 */ /* 0x000fe20000011404 */
[----:B------:R-:W-:Y:S01]  /*09c0*/  IMAD.MOV.U32 R6, RZ, RZ, R10 ;  /* 0x000000ffff067224 */ /* 0x000fe200078e000a */
[----:B------:R-:W-:Y:S01]  /*09d0*/  IADD3 R4, P4, PT, R11, R4, RZ ;  /* 0x000000040b047210 */ /* 0x000fe20007f9e0ff */
[----:B------:R-:W-:-:S03]  /*09e0*/  IMAD.WIDE R38, R3, 0x4, R38 ;  /* 0x0000000403267825 */ /* 0x000fc600078e0226 */
[----:B------:R-:W-:Y:S01]  /*09f0*/  @!P0 IADD3 R6, PT, PT, -R6, RZ, RZ ;  /* 0x000000ff06068210 */ /* 0x000fe20007ffe1ff */
[----:B------:R-:W-:Y:S01]  /*0a00*/  @!P2 IMAD.MOV R5, RZ, RZ, -R5 ;  /* 0x000000ffff05a224 */ /* 0x000fe200078e0a05 */
[----:B------:R-:W-:Y:S01]  /*0a10*/  LEA.HI.X.SX32 R3, R11, R0, 0x1, P4 ;  /* 0x000000000b037211 */ /* 0x000fe200020f0eff */
[----:B------:R-:W-:Y:S01]  /*0a20*/  IMAD R7, R7, R2, R8 ;  /* 0x0000000207077224 */ /* 0x000fe200078e0208 */
[----:B------:R-:W-:Y:S01]  /*0a30*/  @!P1 LOP3.LUT R6, RZ, R16, RZ, 0x33, !PT ;  /* 0x00000010ff069212 */ /* 0x000fe200078e33ff */
[----:B------:R-:W-:Y:S01]  /*0a40*/  IMAD.WIDE R36, R11, 0x4, R36 ;  /* 0x000000040b247825 */ /* 0x000fe200078e0224 */
[----:B------:R-:W-:Y:S01]  /*0a50*/  @!P5 LOP3.LUT R5, RZ, R32, RZ, 0x33, !PT ;  /* 0x00000020ff05d212 */ /* 0x000fe200078e33ff */
[----:B------:R-:W-:Y:S06]  /*0a60*/  @!P3 BRA `(.L_x_1) ;  /* 0x0000000000d0b947 */ /* 0x000fec0003800000 */
[C---:B------:R-:W-:Y:S01]  /*0a70*/  ISETP.GE.U32.AND P0, PT, R16.reuse, 0x10, PT ;  /* 0x000000101000780c */ /* 0x040fe20003f06070 */
[----:B------:R-:W-:Y:S01]  /*0a80*/  IMAD.MOV.U32 R0, RZ, RZ, RZ ;  /* 0x000000ffff007224 */ /* 0x000fe200078e00ff */
[----:B------:R-:W-:-:S04]  /*0a90*/  LOP3.LUT R11, R16, 0xf, RZ, 0xc0, !PT ;  /* 0x0000000f100b7812 */ /* 0x000fc800078ec0ff */
[----:B------:R-:W-:-:S07]  /*0aa0*/  ISETP.NE.AND P1, PT, R11, RZ, PT ;  /* 0x000000ff0b00720c */ /* 0x000fce0003f25270 */
[----:B------:R-:W-:Y:S06]  /*0ab0*/  @!P0 BRA `(.L_x_2) ;  /* 0x0000000000308947 */ /* 0x000fec0003800000 */
[----:B------:R-:W-:Y:S01]  /*0ac0*/  BSSY.RECONVERGENT B0, `(.L_x_2) ;  /* 0x000000b000007945 */ /* 0x000fe20003800200 */
[----:B------:R-:W-:Y:S02]  /*0ad0*/  LOP3.LUT R0, R16, 0x7ffffff0, RZ, 0xc0, !PT ;  /* 0x7ffffff010007812 */ /* 0x000fe400078ec0ff */
[----:B------:R-:W-:-:S07]  /*0ae0*/  MOV R2, RZ ;  /* 0x000000ff00027202 */ /* 0x000fce0000000f00 */
.L_x_3:
[C---:B0-----:R-:W-:Y:S02]  /*0af0*/  IMAD R10, R2.reuse, 0x4, R1 ;  /* 0x00000004020a7824 */ /* 0x041fe400078e0201 */
[----:B------:R-:W-:-:S03]  /*0b00*/  VIADD R2, R2, 0x10 ;  /* 0x0000001002027836 */ /* 0x000fc60000000000 */
[----:B------:R0:W-:Y:S02]  /*0b10*/  STL.128 [R10], RZ ;  /* 0x000000ff0a007387 */ /* 0x0001e40000100c00 */
[----:B------:R-:W-:Y:S02]  /*0b20*/  ISETP.NE.AND P0, PT, R2, R0, PT ;  /* 0x000000000200720c */ /* 0x000fe40003f05270 */
[----:B------:R0:W-:Y:S04]  /*0b30*/  STL.128 [R10+0x10], RZ ;  /* 0x000010ff0a007387 */ /* 0x0001e80000100c00 */
[----:B------:R0:W-:Y:S04]  /*0b40*/  STL.128 [R10+0x20], RZ ;  /* 0x000020ff0a007387 */ /* 0x0001e80000100c00 */
[----:B------:R0:W-:Y:S03]  /*0b50*/  STL.128 [R10+0x30], RZ ;  /* 0x000030ff0a007387 */ /* 0x0001e60000100c00 */
[----:B------:R-:W-:Y:S05]  /*0b60*/  @P0 BRA `(.L_x_3) ;  /* 0xfffffffc00e00947 */ /* 0x000fea000383ffff */
[----:B------:R-:W-:Y:S05]  /*0b70*/  BSYNC.RECONVERGENT B0 ;  /* 0x0000000000007941 */ /* 0x000fea0003800200 */
.L_x_2:
[----:B------:R-:W-:Y:S04]  /*0b80*/  BSSY.RECONVERGENT B0, `(.L_x_1) ;  /* 0x0000022000007945 */ /* 0x000fe80003800200 */
[----:B------:R-:W-:Y:S05]  /*0b90*/  @!P1 BRA `(.L_x_4) ;  /* 0x0000000000809947 */ /* 0x000fea0003800000 */
[----:B------:R-:W-:Y:S02]  /*0ba0*/  ISETP.GE.U32.AND P0, PT, R11, 0x8, PT ;  /* 0x000000080b00780c */ /* 0x000fe40003f06070 */
[----:B0-----:R-:W-:-:S04]  /*0bb0*/  LOP3.LUT R10, R16, 0x7, RZ, 0xc0, !PT ;  /* 0x00000007100a7812 */ /* 0x001fc800078ec0ff */
[----:B------:R-:W-:-:S07]  /*0bc0*/  ISETP.NE.AND P1, PT, R10, RZ, PT ;  /* 0x000000ff0a00720c */ /* 0x000fce0003f25270 */
[----:B------:R-:W-:Y:S06]  /*0bd0*/  @!P0 BRA `(.L_x_5) ;  /* 0x0000000000288947 */ /* 0x000fec0003800000 */
[C---:B------:R-:W-:Y:S01]  /*0be0*/  LEA R2, R0.reuse, R1, 0x2 ;  /* 0x0000000100027211 */ /* 0x040fe200078e10ff */
[----:B------:R-:W-:-:S04]  /*0bf0*/  VIADD R0, R0, 0x8 ;  /* 0x0000000800007836 */ /* 0x000fc80000000000 */
[----:B------:R0:W-:Y:S04]  /*0c00*/  STL [R2], RZ ;  /* 0x000000ff02007387 */ /* 0x0001e80000100800 */
[----:B------:R0:W-:Y:S04]  /*0c10*/  STL [R2+0x4], RZ ;  /* 0x000004ff02007387 */ /* 0x0001e80000100800 */
[----:B------:R0:W-:Y:S04]  /*0c20*/  STL [R2+0x8], RZ ;  /* 0x000008ff02007387 */ /* 0x0001e80000100800 */
[----:B------:R0:W-:Y:S04]  /*0c30*/  STL [R2+0xc], RZ ;  /* 0x00000cff02007387 */ /* 0x0001e80000100800 */
[----:B------:R0:W-:Y:S04]  /*0c40*/  STL [R2+0x10], RZ ;  /* 0x000010ff02007387 */ /* 0x0001e80000100800 */
[----:B------:R0:W-:Y:S04]  /*0c50*/  STL [R2+0x14], RZ ;  /* 0x000014ff02007387 */ /* 0x0001e80000100800 */
[----:B------:R0:W-:Y:S04]  /*0c60*/  STL [R2+0x18], RZ ;  /* 0x000018ff02007387 */ /* 0x0001e80000100800 */
[----:B------:R0:W-:Y:S02]  /*0c70*/  STL [R2+0x1c], RZ ;  /* 0x00001cff02007387 */ /* 0x0001e40000100800 */
.L_x_5:
[----:B------:R-:W-:Y:S05]  /*0c80*/  @!P1 BRA `(.L_x_4) ;  /* 0x0000000000449947 */ /* 0x000fea0003800000 */
[----:B------:R-:W-:Y:S02]  /*0c90*/  ISETP.GE.U32.AND P0, PT, R10, 0x4, PT ;  /* 0x000000040a00780c */ /* 0x000fe40003f06070 */
[----:B------:R-:W-:-:S04]  /*0ca0*/  LOP3.LUT R16, R16, 0x3, RZ, 0xc0, !PT ;  /* 0x0000000310107812 */ /* 0x000fc800078ec0ff */
[----:B------:R-:W-:-:S07]  /*0cb0*/  ISETP.NE.AND P1, PT, R16, RZ, PT ;  /* 0x000000ff1000720c */ /* 0x000fce0003f25270 */
[C---:B0-----:R-:W-:Y:S01]  /*0cc0*/  @P0 IMAD R2, R0.reuse, 0x4, R1 ;  /* 0x0000000400020824 */ /* 0x041fe200078e0201 */
[----:B------:R-:W-:-:S04]  /*0cd0*/  @P0 IADD3 R0, PT, PT, R0, 0x4, RZ ;  /* 0x0000000400000810 */ /* 0x000fc80007ffe0ff */
[----:B------:R1:W-:Y:S04]  /*0ce0*/  @P0 STL [R2], RZ ;  /* 0x000000ff02000387 */ /* 0x0003e80000100800 */
[----:B------:R1:W-:Y:S04]  /*0cf0*/  @P0 STL [R2+0x4], RZ ;  /* 0x000004ff02000387 */ /* 0x0003e80000100800 */
[----:B------:R1:W-:Y:S04]  /*0d00*/  @P0 STL [R2+0x8], RZ ;  /* 0x000008ff02000387 */ /* 0x0003e80000100800 */
[----:B------:R1:W-:Y:S01]  /*0d10*/  @P0 STL [R2+0xc], RZ ;  /* 0x00000cff02000387 */ /* 0x0003e20000100800 */
[----:B------:R-:W-:Y:S05]  /*0d20*/  @!P1 BRA `(.L_x_4) ;  /* 0x00000000001c9947 */ /* 0x000fea0003800000 */
[----:B------:R-:W-:-:S07]  /*0d30*/  IMAD.MOV.U32 R11, RZ, RZ, RZ ;  /* 0x000000ffff0b7224 */ /* 0x000fce00078e00ff */
.L_x_6:
[C---:B-1----:R-:W-:Y:S01]  /*0d40*/  IMAD R2, R0.reuse, 0x4, R1 ;  /* 0x0000000400027824 */ /* 0x042fe200078e0201 */
[----:B------:R-:W-:Y:S01]  /*0d50*/  IADD3 R11, PT, PT, R11, 0x1, RZ ;  /* 0x000000010b0b7810 */ /* 0x000fe20007ffe0ff */
[----:B------:R-:W-:-:S03]  /*0d60*/  VIADD R0, R0, 0x1 ;  /* 0x0000000100007836 */ /* 0x000fc60000000000 */
[----:B------:R2:W-:Y:S01]  /*0d70*/  STL [R2], RZ ;  /* 0x000000ff02007387 */ /* 0x0005e20000100800 */
[----:B------:R-:W-:-:S13]  /*0d80*/  ISETP.NE.AND P0, PT, R11, R16, PT ;  /* 0x000000100b00720c */ /* 0x000fda0003f05270 */
[----:B--2---:R-:W-:Y:S05]  /*0d90*/  @P0 BRA `(.L_x_6) ;  /* 0xfffffffc00e80947 */ /* 0x004fea000383ffff */
.L_x_4:
[----:B------:R-:W-:Y:S05]  /*0da0*/  BSYNC.RECONVERGENT B0 ;  /* 0x0000000000007941 */ /* 0x000fea0003800200 */
.L_x_1:
[----:B------:R-:W2:Y:S01]  /*0db0*/  LDC.64 R34, c[0x0][0x358] ;  /* 0x0000d600ff227b82 */ /* 0x000ea20000000a00 */
[----:B------:R-:W-:-:S13]  /*0dc0*/  ISETP.GE.AND P0, PT, R15, 0x1, PT ;  /* 0x000000010f00780c */ /* 0x000fda0003f06270 */
[----:B------:R-:W-:Y:S05]  /*0dd0*/  @!P0 BRA `(.L_x_7) ;  /* 0x0000002800c88947 */ /* 0x000fea0003800000 */
[----:B------:R-:W3:Y:S01]  /*0de0*/  I2F.U32.RP R0, R5 ;  /* 0x0000000500007306 */ /* 0x000ee20000209000 */
[----:B------:R-:W-:Y:S01]  /*0df0*/  IMAD.MOV R15, RZ, RZ, -R5 ;  /* 0x000000ffff0f7224 */ /* 0x000fe200078e0a05 */
[----:B------:R-:W4:Y:S01]  /*0e00*/  LDC R22, c[0x0][0x3bc] ;  /* 0x0000ef00ff167b82 */ /* 0x000f220000000800 */
[----:B------:R-:W-:Y:S01]  /*0e10*/  IMAD.MOV R17, RZ, RZ, -R6 ;  /* 0x000000ffff117224 */ /* 0x000fe200078e0a06 */
[----:B------:R-:W-:Y:S01]  /*0e20*/  ISETP.NE.U32.AND P3, PT, R5, RZ, PT ;  /* 0x000000ff0500720c */ /* 0x000fe20003f65070 */
[----:B------:R-:W-:Y:S01]  /*0e30*/  IMAD R31, R31, R32, RZ ;  /* 0x000000201f1f7224 */ /* 0x000fe200078e02ff */
[----:B------:R-:W-:Y:S02]  /*0e40*/  ISETP.NE.U32.AND P6, PT, R6, RZ, PT ;  /* 0x000000ff0600720c */ /* 0x000fe40003fc5070 */
[----:B01----:R-:W0:Y:S01]  /*0e50*/  I2F.U32.RP R2, R6 ;  /* 0x0000000600027306 */ /* 0x003e220000209000 */
[C---:B------:R-:W-:Y:S02]  /*0e60*/  LOP3.LUT R25, R20.reuse, 0xf, RZ, 0xc0, !PT ;  /* 0x0000000f14197812 */ /* 0x040fe400078ec0ff */
[----:B------:R-:W-:-:S02]  /*0e70*/  LOP3.LUT R28, R20, 0x7, RZ, 0xc0, !PT ;  /* 0x00000007141c7812 */ /* 0x000fc400078ec0ff */
[C---:B------:R-:W-:Y:S02]  /*0e80*/  IADD3 R29, PT, PT, R20.reuse, -0x1, RZ ;  /* 0xffffffff141d7810 */ /* 0x040fe40007ffe0ff */
[C---:B------:R-:W-:Y:S01]  /*0e90*/  LOP3.LUT R26, R20.reuse, 0x3, RZ, 0xc0, !PT ;  /* 0x00000003141a7812 */ /* 0x040fe200078ec0ff */
[----:B---3--:R-:W1:Y:S01]  /*0ea0*/  MUFU.RCP R0, R0 ;  /* 0x0000000000007308 */ /* 0x008e620000001000 */
[C---:B------:R-:W-:Y:S02]  /*0eb0*/  LOP3.LUT R24, R20.reuse, 0x7ffffff8, RZ, 0xc0, !PT ;  /* 0x7ffffff814187812 */ /* 0x040fe400078ec0ff */
[C---:B------:R-:W-:Y:S02]  /*0ec0*/  LOP3.LUT R23, R20.reuse, 0x1, RZ, 0xc0, !PT ;  /* 0x0000000114177812 */ /* 0x040fe400078ec0ff */
[----:B------:R-:W-:Y:S02]  /*0ed0*/  LOP3.LUT R21, R20, 0x7ffffff0, RZ, 0xc0, !PT ;  /* 0x7ffffff014157812 */ /* 0x000fe400078ec0ff */
[----:B------:R-:W-:Y:S01]  /*0ee0*/  IADD3 R27, PT, PT, R28, -0x1, RZ ;  /* 0xffffffff1c1b7810 */ /* 0x000fe20007ffe0ff */
[----:B0-----:R-:W0:Y:S01]  /*0ef0*/  MUFU.RCP R2, R2 ;  /* 0x0000000200027308 */ /* 0x001e220000001000 */
[----:B----4-:R-:W-:-:S02]  /*0f00*/  LOP3.LUT R30, R22, 0x7, RZ, 0xc0, !PT ;  /* 0x00000007161e7812 */ /* 0x010fc400078ec0ff */
[----:B------:R-:W-:Y:S01]  /*0f10*/  LOP3.LUT R22, R22, 0x7ffffff8, RZ, 0xc0, !PT ;  /* 0x7ffffff816167812 */ /* 0x000fe200078ec0ff */
[----:B-1----:R-:W-:Y:S01]  /*0f20*/  VIADD R10, R0, 0xffffffe ;  /* 0x0ffffffe000a7836 */ /* 0x002fe20000000000 */
[----:B------:R-:W-:-:S03]  /*0f30*/  VIMNMX R0, PT, PT, R5, R9, !PT ;  /* 0x0000000905007248 */ /* 0x000fc60007fe0100 */
[----:B------:R1:W3:Y:S01]  /*0f40*/  F2I.FTZ.U32.TRUNC.NTZ R11, R10 ;  /* 0x0000000a000b7305 */ /* 0x0002e2000021f000 */
[----:B0-----:R-:W-:Y:S02]  /*0f50*/  IADD3 R12, PT, PT, R2, 0xffffffe, RZ ;  /* 0x0ffffffe020c7810 */ /* 0x001fe40007ffe0ff */
[-C--:B------:R-:W-:Y:S01]  /*0f60*/  VIMNMX R2, PT, PT, R6, R32.reuse, !PT ;  /* 0x0000002006027248 */ /* 0x080fe20007fe0100 */
[----:B------:R-:W-:-:S04]  /*0f70*/  IMAD R32, R9, R32, RZ ;  /* 0x0000002009207224 */ /* 0x000fc800078e02ff */
[----:B------:R0:W4:Y:S01]  /*0f80*/  F2I.FTZ.U32.TRUNC.NTZ R13, R12 ;  /* 0x0000000c000d7305 */ /* 0x000122000021f000 */
[----:B-1----:R-:W-:Y:S02]  /*0f90*/  HFMA2 R10, -RZ, RZ, 0, 0 ;  /* 0x00000000ff0a7431 */ /* 0x002fe400000001ff */
[----:B------:R-:W-:Y:S02]  /*0fa0*/  IMAD.MOV.U32 R9, RZ, RZ, RZ ;  /* 0x000000ffff097224 */ /* 0x000fe400078e00ff */
[----:B------:R-:W-:Y:S02]  /*0fb0*/  IMAD R20, R7, R20, R32 ;  /* 0x0000001407147224 */ /* 0x000fe400078e0220 */
[----:B---3--:R-:W-:Y:S02]  /*0fc0*/  IMAD R15, R15, R11, RZ ;  /* 0x0000000b0f0f7224 */ /* 0x008fe400078e02ff */
[----:B0-----:R-:W-:Y:S02]  /*0fd0*/  IMAD.MOV.U32 R12, RZ, RZ, RZ ;  /* 0x000000ffff0c7224 */ /* 0x001fe400078e00ff */
[----:B------:R-:W-:Y:S01]  /*0fe0*/  IMAD.HI.U32 R15, R11, R15, R10 ;  /* 0x0000000f0b0f7227 */ /* 0x000fe200078e000a */
[----:B------:R-:W-:-:S03]  /*0ff0*/  IADD3 R11, PT, PT, R2, -0x1, RZ ;  /* 0xffffffff020b7810 */ /* 0x000fc60007ffe0ff */
[----:B----4-:R-:W-:Y:S02]  /*1000*/  IMAD R17, R17, R13, RZ ;  /* 0x0000000d11117224 */ /* 0x010fe400078e02ff */
[----:B------:R-:W-:Y:S02]  /*1010*/  VIADD R10, R0, 0xffffffff ;  /* 0xffffffff000a7836 */ /* 0x000fe40000000000 */
[----:B------:R-:W-:-:S04]  /*1020*/  IMAD.HI.U32 R12, R13, R17, R12 ;  /* 0x000000110d0c7227 */ /* 0x000fc800078e000c */
[----:B------:R-:W-:-:S04]  /*1030*/  IMAD.HI.U32 R2, R15, R10, RZ ;  /* 0x0000000a0f027227 */ /* 0x000fc800078e00ff */
[----:B------:R-:W-:-:S04]  /*1040*/  IMAD.HI.U32 R0, R12, R11, RZ ;  /* 0x0000000b0c007227 */ /* 0x000fc800078e00ff */
[----:B------:R-:W-:Y:S02]  /*1050*/  IMAD.MOV R12, RZ, RZ, -R2 ;  /* 0x000000ffff0c7224 */ /* 0x000fe400078e0a02 */
[----:B------:R-:W-:Y:S02]  /*1060*/  IMAD.MOV R13, RZ, RZ, -R0 ;  /* 0x000000ffff0d7224 */ /* 0x000fe400078e0a00 */
[----:B------:R-:W-:Y:S01]  /*1070*/  IMAD R10, R5, R12, R10 ;  /* 0x0000000c050a7224 */ /* 0x000fe200078e020a */
[----:B------:R-:W-:Y:S01]  /*1080*/  IADD3 R12, PT, PT, R25, -0x1, RZ ;  /* 0xffffffff190c7810 */ /* 0x000fe20007ffe0ff */
[----:B------:R-:W-:-:S03]  /*1090*/  IMAD R11, R6, R13, R11 ;  /* 0x0000000d060b7224 */ /* 0x000fc600078e020b */
[----:B------:R-:W-:Y:S02]  /*10a0*/  ISETP.GE.U32.AND P1, PT, R10, R5, PT ;  /* 0x000000050a00720c */ /* 0x000fe40003f26070 */
[----:B------:R-:W-:Y:S02]  /*10b0*/  ISETP.GE.U32.AND P4, PT, R11, R6, PT ;  /* 0x000000060b00720c */ /* 0x000fe40003f86070 */
[----:B------:R-:W-:-:S09]  /*10c0*/  ISETP.GE.U32.AND P0, PT, R12, 0x7, PT ;  /* 0x000000070c00780c */ /* 0x000fd20003f06070 */
[----:B------:R-:W-:Y:S02]  /*10d0*/  @P1 IMAD.IADD R10, R10, 0x1, -R5 ;  /* 0x000000010a0a1824 */ /* 0x000fe400078e0a05 */
[----:B------:R-:W-:Y:S02]  /*10e0*/  @P4 IMAD.IADD R11, R11, 0x1, -R6 ;  /* 0x000000010b0b4824 */ /* 0x000fe400078e0a06 */
[----:B------:R-:W-:Y:S01]  /*10f0*/  @P1 VIADD R2, R2, 0x1 ;  /* 0x0000000102021836 */ /* 0x000fe20000000000 */
[----:B------:R-:W-:Y:S01]  /*1100*/  ISETP.GE.U32.AND P2, PT, R10, R5, PT ;  /* 0x000000050a00720c */ /* 0x000fe20003f46070 */
[----:B------:R-:W-:Y:S01]  /*1110*/  @P4 VIADD R0, R0, 0x1 ;  /* 0x0000000100004836 */ /* 0x000fe20000000000 */
[----:B------:R-:W-:Y:S01]  /*1120*/  ISETP.GE.U32.AND P5, PT, R11, R6, PT ;  /* 0x000000060b00720c */ /* 0x000fe20003fa6070 */
[C---:B------:R-:W-:Y:S01]  /*1130*/  VIADD R10, R1.reuse, 0x440 ;  /* 0x00000440010a7836 */ /* 0x040fe20000000000 */
[----:B------:R-:W-:-:S09]  /*1140*/  IADD3 R11, PT, PT, R1, 0x400, RZ ;  /* 0x00000400010b7810 */ /* 0x000fd20007ffe0ff */
[----:B------:R-:W-:Y:S01]  /*1150*/  @P2 VIADD R2, R2, 0x1 ;  /* 0x0000000102022836 */ /* 0x000fe20000000000 */
[----:B------:R-:W-:Y:S01]  /*1160*/  @!P3 LOP3.LUT R2, RZ, R5, RZ, 0x33, !PT ;  /* 0x00000005ff02b212 */ /* 0x000fe200078e33ff */
[----:B------:R-:W-:Y:S01]  /*1170*/  @P5 VIADD R0, R0, 0x1 ;  /* 0x0000000100005836 */ /* 0x000fe20000000000 */
[----:B------:R-:W-:-:S07]  /*1180*/  @!P6 LOP3.LUT R0, RZ, R6, RZ, 0x33, !PT ;  /* 0x00000006ff00e212 */ /* 0x000fce00078e33ff */
.L_x_40:
[----:B0-----:R-:W0:Y:S01]  /*1190*/  LDCU UR4, c[0x0][0x3b0] ;  /* 0x00007600ff0477ac */ /* 0x001e220008000800 */
[----:B-1----:R-:W1:Y:S08]  /*11a0*/  LDC R17, c[0x0][0x3b8] ;  /* 0x0000ee00ff117b82 */ /* 0x002e700000000800 */
[----:B---3--:R-:W3:Y:S01]  /*11b0*/  LDC R43, c[0x0][0x388] ;  /* 0x0000e200ff2b7b82 */ /* 0x008ee20000000800 */
[----:B0-----:R-:W-:Y:S01]  /*11c0*/  UISETP.GE.AND UP0, UPT, UR4, 0x1, UPT ;  /* 0x000000010400788c */ /* 0x001fe2000bf06270 */
[----:B-1----:R-:W-:-:S04]  /*11d0*/  IADD3 R9, PT, PT, R9, R17, RZ ;  /* 0x0000001109097210 */ /* 0x002fc80007ffe0ff */
[----:B---3--:R-:W-:-:S04]  /*11e0*/  ISETP.GE.AND P1, PT, R9, R43, PT ;  /* 0x0000002b0900720c */ /* 0x008fc80003f26270 */
[----:B----45:R-:W-:Y:S09]  /*11f0*/  BRA.U !UP0, `(.L_x_8) ;  /* 0x0000000508a87547 */ /* 0x030ff2000b800000 */
[----:B------:R-:W0:Y:S01]  /*1200*/  I2F.U32.RP R14, R17 ;  /* 0x00000011000e7306 */ /* 0x000e220000209000 */
[----:B------:R-:W-:Y:S01]  /*1210*/  ISETP.NE.U32.AND P4, PT, R17, RZ, PT ;  /* 0x000000ff1100720c */ /* 0x000fe20003f85070 */
[----:B------:R-:W-:Y:S02]  /*1220*/  VIADD R44, R2, 0x1 ;  /* 0x00000001022c7836 */ /* 0x000fe40000000000 */
[----:B------:R-:W-:-:S03]  /*1230*/  IMAD.MOV.U32 R45, RZ, RZ, RZ ;  /* 0x000000ffff2d7224 */ /* 0x000fc600078e00ff */
[----:B------:R-:W-:Y:S01]  /*1240*/  LOP3.LUT R49, R44, 0x3, RZ, 0xc0, !PT ;  /* 0x000000032c317812 */ /* 0x000fe200078ec0ff */
[----:B0-----:R-:W0:Y:S02]  /*1250*/  MUFU.RCP R14, R14 ;  /* 0x0000000e000e7308 */ /* 0x001e240000001000 */
[----:B0-----:R-:W-:-:S06]  /*1260*/  VIADD R12, R14, 0xffffffe ;  /* 0x0ffffffe0e0c7836 */ /* 0x001fcc0000000000 */
[----:B------:R0:W1:Y:S02]  /*1270*/  F2I.FTZ.U32.TRUNC.NTZ R13, R12 ;  /* 0x0000000c000d7305 */ /* 0x000064000021f000 */
[----:B0-----:R-:W-:Y:S01]  /*1280*/  MOV R12, RZ ;  /* 0x000000ff000c7202 */ /* 0x001fe20000000f00 */
[----:B-1----:R-:W-:-:S04]  /*1290*/  IMAD.MOV R16, RZ, RZ, -R13 ;  /* 0x000000ffff107224 */ /* 0x002fc800078e0a0d */
[----:B------:R-:W-:-:S04]  /*12a0*/  IMAD R15, R16, R17, RZ ;  /* 0x00000011100f7224 */ /* 0x000fc800078e02ff */
[----:B------:R-:W-:-:S06]  /*12b0*/  IMAD.HI.U32 R13, R13, R15, R12 ;  /* 0x0000000f0d0d7227 */ /* 0x000fcc00078e000c */
[----:B------:R-:W-:-:S04]  /*12c0*/  IMAD.HI.U32 R42, R13, R8, RZ ;  /* 0x000000080d2a7227 */ /* 0x000fc800078e00ff */
[----:B------:R-:W-:-:S04]  /*12d0*/  IMAD.MOV R16, RZ, RZ, -R42 ;  /* 0x000000ffff107224 */ /* 0x000fc800078e0a2a */
[----:B------:R-:W-:-:S05]  /*12e0*/  IMAD R16, R17, R16, R8 ;  /* 0x0000001011107224 */ /* 0x000fca00078e0208 */
[----:B------:R-:W-:-:S13]  /*12f0*/  ISETP.GE.U32.AND P2, PT, R16, R17, PT ;  /* 0x000000111000720c */ /* 0x000fda0003f46070 */
[----:B------:R-:W-:Y:S01]  /*1300*/  @P2 IMAD.IADD R16, R16, 0x1, -R17 ;  /* 0x0000000110102824 */ /* 0x000fe200078e0a11 */
[----:B------:R-:W-:Y:S02]  /*1310*/  @P2 IADD3 R42, PT, PT, R42, 0x1, RZ ;  /* 0x000000012a2a2810 */ /* 0x000fe40007ffe0ff */
[----:B------:R-:W-:Y:S02]  /*1320*/  ISETP.GE.U32.AND P2, PT, R2, 0x3, PT ;  /* 0x000000030200780c */ /* 0x000fe40003f46070 */
[----:B------:R-:W-:-:S13]  /*1330*/  ISETP.GE.U32.AND P3, PT, R16, R17, PT ;  /* 0x000000111000720c */ /* 0x000fda0003f66070 */
[----:B------:R-:W-:Y:S01]  /*1340*/  @P3 VIADD R42, R42, 0x1 ;  /* 0x000000012a2a3836 */ /* 0x000fe20000000000 */
[----:B------:R-:W-:Y:S02]  /*1350*/  @!P4 LOP3.LUT R42, RZ, R17, RZ, 0x33, !PT ;  /* 0x00000011ff2ac212 */ /* 0x000fe400078e33ff */
[----:B------:R-:W-:Y:S02]  /*1360*/  ISETP.NE.AND P3, PT, R49, RZ, PT ;  /* 0x000000ff3100720c */ /* 0x000fe40003f65270 */
[----:B------:R-:W-:-:S05]  /*1370*/  IADD3 R16, PT, PT, -R42, RZ, RZ ;  /* 0x000000ff2a107210 */ /* 0x000fca0007ffe1ff */
[----:B------:R-:W-:Y:S01]  /*1380*/  IMAD R16, R17, R16, R8 ;  /* 0x0000001011107224 */ /* 0x000fe200078e0208 */
[----:B------:R-:W-:Y:S06]  /*1390*/  @!P2 BRA `(.L_x_9) ;  /* 0x0000000000b8a947 */ /* 0x000fec0003800000 */
[----:B------:R-:W0:Y:S01]  /*13a0*/  S2R R13, SR_CgaCtaId ;  /* 0x00000000000d7919 */ /* 0x000e220000008800 */
[----:B------:R-:W-:Y:S01]  /*13b0*/  MOV R46, 0x400 ;  /* 0x00000400002e7802 */ /* 0x000fe20000000f00 */
[----:B------:R-:W-:Y:S01]  /*13c0*/  HFMA2 R47, -RZ, RZ, 0, 0 ;  /* 0x00000000ff2f7431 */ /* 0x000fe200000001ff */
[----:B------:R-:W-:Y:S01]  /*13d0*/  BSSY.RECONVERGENT B0, `(.L_x_9) ;  /* 0x000002a000007945 */ /* 0x000fe20003800200 */
[----:B------:R-:W-:Y:S01]  /*13e0*/  LOP3.LUT R44, R44, 0xfffffffc, RZ, 0xc0, !PT ;  /* 0xfffffffc2c2c7812 */ /* 0x000fe200078ec0ff */
[----:B------:R-:W-:Y:S01]  /*13f0*/  IMAD.MOV.U32 R45, RZ, RZ, RZ ;  /* 0x000000ffff2d7224 */ /* 0x000fe200078e00ff */
[----:B0-----:R-:W-:-:S07]  /*1400*/  LEA R46, R13, R46, 0x18 ;  /* 0x0000002e0d2e7211 */ /* 0x001fce00078ec0ff */
.L_x_10:
[----:B------:R-:W-:Y:S01]  /*1410*/  IMAD.IADD R48, R42, 0x1, R45 ;  /* 0x000000012a307824 */ /* 0x000fe200078e022d */
[C---:B--2---:R-:W-:Y:S02]  /*1420*/  R2UR UR4, R34.reuse ;  /* 0x00000000220472ca */ /* 0x044fe400000e0000 */
[----:B------:R-:W-:Y:S01]  /*1430*/  R2UR UR5, R35 ;  /* 0x00000000230572ca */ /* 0x000fe200000e0000 */
[----:B------:R-:W-:Y:S01]  /*1440*/  IMAD.IADD R52, R5, 0x1, R48 ;  /* 0x0000000105347824 */ /* 0x000fe200078e0230 */
[----:B------:R-:W-:Y:S01]  /*1450*/  R2UR UR6, R34 ;  /* 0x00000000220672ca */ /* 0x000fe200000e0000 */
[-CC-:B0-----:R-:W-:Y:S01]  /*1460*/  IMAD R15, R48, R43.reuse, R16.reuse ;  /* 0x0000002b300f7224 */ /* 0x181fe200078e0210 */
[----:B------:R-:W-:Y:S01]  /*1470*/  R2UR UR7, R35 ;  /* 0x00000000230772ca */ /* 0x000fe200000e0000 */
[----:B------:R-:W-:Y:S01]  /*1480*/  IMAD R13, R52, R43, R16 ;  /* 0x0000002b340d7224 */ /* 0x000fe200078e0210 */
[----:B------:R-:W-:Y:S01]  /*1490*/  IADD3 R50, PT, PT, R5, R52, RZ ;  /* 0x0000003405327210 */ /* 0x000fe20007ffe0ff */
[----:B------:R-:W-:Y:S01]  /*14a0*/  IMAD.WIDE.U32 R14, R15, 0x4, R38 ;  /* 0x000000040f0e7825 */ /* 0x000fe200078e0026 */
[----:B------:R-:W-:-:S02]  /*14b0*/  R2UR UR8, R34 ;  /* 0x00000000220872ca */ /* 0x000fc400000e0000 */
[----:B------:R-:W-:Y:S01]  /*14c0*/  R2UR UR9, R35 ;  /* 0x00000000230972ca */ /* 0x000fe200000e0000 */
[----:B------:R-:W-:Y:S02]  /*14d0*/  IMAD.IADD R51, R5, 0x1, R50 ;  /* 0x0000000105337824 */ /* 0x000fe400078e0232 */
[-CC-:B------:R-:W-:Y:S01]  /*14e0*/  IMAD R41, R50, R43.reuse, R16.reuse ;  /* 0x0000002b32297224 */ /* 0x180fe200078e0210 */
[----:B------:R-:W2:Y:S01]  /*14f0*/  LDG.E R14, desc[UR4][R14.64] ;  /* 0x000000040e0e7981 */ /* 0x000ea2000c1e1900 */
[----:B------:R-:W-:Y:S02]  /*1500*/  IMAD R19, R51, R43, R16 ;  /* 0x0000002b33137224 */ /* 0x000fe400078e0210 */
[----:B------:R-:W-:-:S04]  /*1510*/  IMAD.WIDE.U32 R12, R13, 0x4, R38 ;  /* 0x000000040d0c7825 */ /* 0x000fc800078e0026 */
[--C-:B------:R-:W-:Y:S02]  /*1520*/  IMAD.WIDE.U32 R40, R41, 0x4, R38.reuse ;  /* 0x0000000429287825 */ /* 0x100fe400078e0026 */
[----:B------:R0:W3:Y:S02]  /*1530*/  LDG.E R12, desc[UR6][R12.64] ;  /* 0x000000060c0c7981 */ /* 0x0000e4000c1e1900 */
[----:B------:R-:W-:Y:S02]  /*1540*/  IMAD.WIDE.U32 R18, R19, 0x4, R38 ;  /* 0x0000000413127825 */ /* 0x000fe400078e0026 */
[----:B------:R-:W4:Y:S04]  /*1550*/  LDG.E R40, desc[UR8][R40.64] ;  /* 0x0000000828287981 */ /* 0x000f28000c1e1900 */
[----:B------:R-:W5:Y:S01]  /*1560*/  LDG.E R18, desc[UR4][R18.64] ;  /* 0x0000000412127981 */ /* 0x000f62000c1e1900 */
[----:B------:R-:W-:-:S02]  /*1570*/  IMAD R53, R48, R17, R16 ;  /* 0x0000001130357224 */ /* 0x000fc400078e0210 */
[-CC-:B0-----:R-:W-:Y:S02]  /*1580*/  IMAD R13, R52, R17.reuse, R16.reuse ;  /* 0x00000011340d7224 */ /* 0x181fe400078e0210 */
[-CC-:B------:R-:W-:Y:S02]  /*1590*/  IMAD R15, R50, R17.reuse, R16.reuse ;  /* 0x00000011320f7224 */ /* 0x180fe400078e0210 */
[----:B------:R-:W-:Y:S01]  /*15a0*/  IMAD R51, R51, R17, R16 ;  /* 0x0000001133337224 */ /* 0x000fe200078e0210 */
[----:B------:R-:W-:Y:S01]  /*15b0*/  LEA R13, R13, R46, 0x2 ;  /* 0x0000002e0d0d7211 */ /* 0x000fe200078e10ff */
[--C-:B------:R-:W-:Y:S02]  /*15c0*/  IMAD R53, R53, 0x4, R46.reuse ;  /* 0x0000000435357824 */ /* 0x100fe400078e022e */
[--C-:B------:R-:W-:Y:S02]  /*15d0*/  IMAD R15, R15, 0x4, R46.reuse ;  /* 0x000000040f0f7824 */ /* 0x100fe400078e022e */
[----:B------:R-:W-:Y:S01]  /*15e0*/  IMAD R51, R51, 0x4, R46 ;  /* 0x0000000433337824 */ /* 0x000fe200078e022e */
[----:B------:R-:W-:-:S04]  /*15f0*/  IADD3 R47, PT, PT, R47, 0x4, RZ ;  /* 0x000000042f2f7810 */ /* 0x000fc80007ffe0ff */
[----:B------:R-:W-:Y:S01]  /*1600*/  ISETP.NE.AND P2, PT, R47, R44, PT ;  /* 0x0000002c2f00720c */ /* 0x000fe20003f45270 */
[----:B------:R-:W-:Y:S01]  /*1610*/  IMAD R45, R5, 0x4, R45 ;  /* 0x00000004052d7824 */ /* 0x000fe200078e022d */
[----:B--2---:R0:W-:Y:S04]  /*1620*/  STS [R53], R14 ;  /* 0x0000000e35007388 */ /* 0x0041e80000000800 */
[----:B---3--:R0:W-:Y:S04]  /*1630*/  STS [R13], R12 ;  /* 0x0000000c0d007388 */ /* 0x0081e80000000800 */
[----:B----4-:R0:W-:Y:S04]  /*1640*/  STS [R15], R40 ;  /* 0x000000280f007388 */ /* 0x0101e80000000800 */
[----:B-----5:R0:W-:Y:S01]  /*1650*/  STS [R51], R18 ;  /* 0x0000001233007388 */ /* 0x0201e20000000800 */
[----:B------:R-:W-:Y:S05]  /*1660*/  @P2 BRA `(.L_x_10) ;  /* 0xfffffffc00682947 */ /* 0x000fea000383ffff */
[----:B------:R-:W-:Y:S05]  /*1670*/  BSYNC.RECONVERGENT B0 ;  /* 0x0000000000007941 */ /* 0x000fea0003800200 */
.L_x_9:
[----:B------:R-:W-:Y:S05]  /*1680*/  @!P3 BRA `(.L_x_8) ;  /* 0x000000000084b947 */ /* 0x000fea0003800000 */
[----:B------:R-:W-:Y:S01]  /*1690*/  IMAD.IADD R42, R42, 0x1, R45 ;  /* 0x000000012a2a7824 */ /* 0x000fe200078e022d */
[----:B--2---:R-:W-:Y:S02]  /*16a0*/  R2UR UR4, R34 ;  /* 0x00000000220472ca */ /* 0x004fe400000e0000 */
[----:B------:R-:W-:Y:S01]  /*16b0*/  R2UR UR5, R35 ;  /* 0x00000000230572ca */ /* 0x000fe200000e0000 */
[----:B0-----:R-:W-:-:S04]  /*16c0*/  IMAD R13, R42, R43, R16 ;  /* 0x0000002b2a0d7224 */ /* 0x001fc800078e0210 */
[----:B------:R-:W-:-:S08]  /*16d0*/  IMAD.WIDE.U32 R12, R13, 0x4, R38 ;  /* 0x000000040d0c7825 */ /* 0x000fd000078e0026 */
[----:B------:R-:W2:Y:S01]  /*16e0*/  LDG.E R12, desc[UR4][R12.64] ;  /* 0x000000040c0c7981 */ /* 0x000ea2000c1e1900 */
[----:B------:R-:W0:Y:S01]  /*16f0*/  S2UR UR5, SR_CgaCtaId ;  /* 0x00000000000579c3 */ /* 0x000e220000008800 */
[----:B------:R-:W-:Y:S01]  /*1700*/  UMOV UR4, 0x400 ;  /* 0x0000040000047882 */ /* 0x000fe20000000000 */
[----:B------:R-:W-:Y:S01]  /*1710*/  IMAD R14, R42, R17, R16 ;  /* 0x000000112a0e7224 */ /* 0x000fe200078e0210 */
[----:B------:R-:W-:Y:S01]  /*1720*/  ISETP.NE.AND P2, PT, R49, 0x1, PT ;  /* 0x000000013100780c */ /* 0x000fe20003f45270 */
[----:B0-----:R-:W-:-:S06]  /*1730*/  ULEA UR4, UR5, UR4, 0x18 ;  /* 0x0000000405047291 */ /* 0x001fcc000f8ec0ff */
[----:B------:R-:W-:-:S05]  /*1740*/  LEA R15, R14, UR4, 0x2 ;  /* 0x000000040e0f7c11 */ /* 0x000fca000f8e10ff */
[----:B--2---:R1:W-:Y:S01]  /*1750*/  STS [R15], R12 ;  /* 0x0000000c0f007388 */ /* 0x0043e20000000800 */
[----:B------:R-:W-:Y:S05]  /*1760*/  @!P2 BRA `(.L_x_8) ;  /* 0x00000000004ca947 */ /* 0x000fea0003800000 */
[----:B------:R-:W-:Y:S02]  /*1770*/  ISETP.NE.AND P2, PT, R49, 0x2, PT ;  /* 0x000000023100780c */ /* 0x000fe40003f45270 */
[----:B------:R-:W-:Y:S02]  /*1780*/  IADD3 R18, PT, PT, R5, R42, RZ ;  /* 0x0000002a05127210 */ /* 0x000fe40007ffe0ff */
[----:B------:R-:W-:Y:S02]  /*1790*/  R2UR UR6, R34 ;  /* 0x00000000220672ca */ /* 0x000fe400000e0000 */
[----:B------:R-:W-:Y:S01]  /*17a0*/  R2UR UR7, R35 ;  /* 0x00000000230772ca */ /* 0x000fe200000e0000 */
[----:B-1----:R-:W-:-:S04]  /*17b0*/  IMAD R15, R18, R43, R16 ;  /* 0x0000002b120f7224 */ /* 0x002fc800078e0210 */
[----:B------:R-:W-:Y:S02]  /*17c0*/  IMAD.WIDE.U32 R14, R15, 0x4, R38 ;  /* 0x000000040f0e7825 */ /* 0x000fe400078e0026 */
[----:B------:R-:W-:Y:S02]  /*17d0*/  @P2 R2UR UR8, R34 ;  /* 0x00000000220822ca */ /* 0x000fe400000e0000 */
[----:B------:R-:W-:Y:S01]  /*17e0*/  @P2 IMAD.IADD R19, R5, 0x1, R18 ;  /* 0x0000000105132824 */ /* 0x000fe200078e0212 */
[----:B------:R-:W-:-:S03]  /*17f0*/  @P2 R2UR UR9, R35 ;  /* 0x00000000230922ca */ /* 0x000fc600000e0000 */
[----:B------:R-:W-:Y:S01]  /*1800*/  @P2 IMAD R13, R19, R43, R16 ;  /* 0x0000002b130d2224 */ /* 0x000fe200078e0210 */
[----:B------:R-:W2:Y:S03]  /*1810*/  LDG.E R14, desc[UR6][R14.64] ;  /* 0x000000060e0e7981 */ /* 0x000ea6000c1e1900 */
[----:B------:R-:W-:-:S06]  /*1820*/  @P2 IMAD.WIDE.U32 R12, R13, 0x4, R38 ;  /* 0x000000040d0c2825 */ /* 0x000fcc00078e0026 */
[----:B------:R-:W3:Y:S01]  /*1830*/  @P2 LDG.E R12, desc[UR8][R12.64] ;  /* 0x000000080c0c2981 */ /* 0x000ee2000c1e1900 */
[-CC-:B------:R-:W-:Y:S02]  /*1840*/  IMAD R18, R18, R17.reuse, R16.reuse ;  /* 0x0000001112127224 */ /* 0x180fe400078e0210 */
[----:B------:R-:W-:-:S03]  /*1850*/  @P2 IMAD R16, R19, R17, R16 ;  /* 0x0000001113102224 */ /* 0x000fc600078e0210 */
[----:B------:R-:W-:Y:S02]  /*1860*/  LEA R19, R18, UR4, 0x2 ;  /* 0x0000000412137c11 */ /* 0x000fe4000f8e10ff */
[----:B------:R-:W-:-:S03]  /*1870*/  @P2 LEA R41, R16, UR4, 0x2 ;  /* 0x0000000410292c11 */ /* 0x000fc6000f8e10ff */
[----:B--2---:R4:W-:Y:S04]  /*1880*/  STS [R19], R14 ;  /* 0x0000000e13007388 */ /* 0x0049e80000000800 */
[----:B---3--:R4:W-:Y:S02]  /*1890*/  @P2 STS [R41], R12 ;  /* 0x0000000c29002388 */ /* 0x0089e40000000800 */
.L_x_8:
[----:B------:R-:W-:-:S13]  /*18a0*/  ISETP.GE.AND P2, PT, R17, 0x1, PT ;  /* 0x000000011100780c */ /* 0x000fda0003f46270 */
[----:B------:R-:W-:Y:S05]  /*18b0*/  @!P2 BRA `(.L_x_11) ;  /* 0x0000000400b8a947 */ /* 0x000fea0003800000 */
[----:B----4-:R-:W0:Y:S01]  /*18c0*/  LDC R41, c[0x0][0x3b4] ;  /* 0x0000ed00ff297b82 */ /* 0x010e220000000800 */
[----:B------:R-:W-:Y:S01]  /*18d0*/  IADD3 R42, PT, PT, R0, 0x1, RZ ;  /* 0x00000001002a7810 */ /* 0x000fe20007ffe0ff */
[----:B------:R-:W-:-:S03]  /*18e0*/  IMAD.MOV.U32 R45, RZ, RZ, RZ ;  /* 0x000000ffff2d7224 */ /* 0x000fc600078e00ff */
[----:B------:R-:W-:Y:S01]  /*18f0*/  LOP3.LUT R48, R42, 0x3, RZ, 0xc0, !PT ;  /* 0x000000032a307812 */ /* 0x000fe200078ec0ff */
[----:B0-----:R-:W0:Y:S01]  /*1900*/  I2F.U32.RP R14, R41 ;  /* 0x00000029000e7306 */ /* 0x001e220000209000 */
[----:B------:R-:W-:-:S07]  /*1910*/  ISETP.NE.U32.AND P5, PT, R41, RZ, PT ;  /* 0x000000ff2900720c */ /* 0x000fce0003fa5070 */
[----:B0-----:R-:W1:Y:S02]  /*1920*/  MUFU.RCP R14, R14 ;  /* 0x0000000e000e7308 */ /* 0x001e640000001000 */
[----:B-1----:R-:W-:-:S06]  /*1930*/  VIADD R12, R14, 0xffffffe ;  /* 0x0ffffffe0e0c7836 */ /* 0x002fcc0000000000 */
[----:B------:R0:W1:Y:S02]  /*1940*/  F2I.FTZ.U32.TRUNC.NTZ R13, R12 ;  /* 0x0000000c000d7305 */ /* 0x000064000021f000 */
[----:B0-----:R-:W-:Y:S01]  /*1950*/  IMAD.MOV.U32 R12, RZ, RZ, RZ ;  /* 0x000000ffff0c7224 */ /* 0x001fe200078e00ff */
[----:B-1----:R-:W-:-:S05]  /*1960*/  IADD3 R16, PT, PT, RZ, -R13, RZ ;  /* 0x8000000dff107210 */ /* 0x002fca0007ffe0ff */
[----:B------:R-:W-:-:S04]  /*1970*/  IMAD R15, R16, R41, RZ ;  /* 0x00000029100f7224 */ /* 0x000fc800078e02ff */
[----:B------:R-:W-:-:S06]  /*1980*/  IMAD.HI.U32 R13, R13, R15, R12 ;  /* 0x0000000f0d0d7227 */ /* 0x000fcc00078e000c */
[----:B------:R-:W-:-:S04]  /*1990*/  IMAD.HI.U32 R40, R13, R8, RZ ;  /* 0x000000080d287227 */ /* 0x000fc800078e00ff */
[----:B------:R-:W-:-:S04]  /*19a0*/  IMAD.MOV R16, RZ, RZ, -R40 ;  /* 0x000000ffff107224 */ /* 0x000fc800078e0a28 */
[----:B------:R-:W-:-:S05]  /*19b0*/  IMAD R16, R41, R16, R8 ;  /* 0x0000001029107224 */ /* 0x000fca00078e0208 */
[----:B------:R-:W-:-:S13]  /*19c0*/  ISETP.GE.U32.AND P3, PT, R16, R41, PT ;  /* 0x000000291000720c */ /* 0x000fda0003f66070 */
[-C--:B------:R-:W-:Y:S01]  /*19d0*/  @P3 IADD3 R16, PT, PT, R16, -R41.reuse, RZ ;  /* 0x8000002910103210 */ /* 0x080fe20007ffe0ff */
[----:B------:R-:W-:Y:S01]  /*19e0*/  @P3 VIADD R40, R40, 0x1 ;  /* 0x0000000128283836 */ /* 0x000fe20000000000 */
[----:B------:R-:W-:Y:S02]  /*19f0*/  ISETP.GE.U32.AND P3, PT, R0, 0x3, PT ;  /* 0x000000030000780c */ /* 0x000fe40003f66070 */
[----:B------:R-:W-:-:S13]  /*1a00*/  ISETP.GE.U32.AND P4, PT, R16, R41, PT ;  /* 0x000000291000720c */ /* 0x000fda0003f86070 */
[----:B------:R-:W-:Y:S01]  /*1a10*/  @P4 VIADD R40, R40, 0x1 ;  /* 0x0000000128284836 */ /* 0x000fe20000000000 */
[----:B------:R-:W-:Y:S02]  /*1a20*/  @!P5 LOP3.LUT R40, RZ, R41, RZ, 0x33, !PT ;  /* 0x00000029ff28d212 */ /* 0x000fe400078e33ff */
[----:B------:R-:W-:-:S03]  /*1a30*/  ISETP.NE.AND P4, PT, R48, RZ, PT ;  /* 0x000000ff3000720c */ /* 0x000fc60003f85270 */
[----:B------:R-:W-:-:S04]  /*1a40*/  IMAD.MOV R43, RZ, RZ, -R40 ;  /* 0x000000ffff2b7224 */ /* 0x000fc800078e0a28 */
[----:B------:R-:W-:-:S05]  /*1a50*/  IMAD R43, R41, R43, R8 ;  /* 0x0000002b292b7224 */ /* 0x000fca00078e0208 */
[----:B------:R-:W-:Y:S01]  /*1a60*/  IADD3 R16, PT, PT, R32, R43, RZ ;  /* 0x0000002b20107210 */ /* 0x000fe20007ffe0ff */
[----:B------:R-:W-:Y:S06]  /*1a70*/  @!P3 BRA `(.L_x_12) ;  /* 0x0000000000bcb947 */ /* 0x000fec0003800000 */
[----:B------:R-:W0:Y:S01]  /*1a80*/  S2R R13, SR_CgaCtaId ;  /* 0x00000000000d7919 */ /* 0x000e220000008800 */
[----:B------:R-:W-:Y:S01]  /*1a90*/  MOV R44, 0x400 ;  /* 0x00000400002c7802 */ /* 0x000fe20000000f00 */
[----:B------:R-:W-:Y:S01]  /*1aa0*/  BSSY.RECONVERGENT B0, `(.L_x_12) ;  /* 0x000002c000007945 */ /* 0x000fe20003800200 */
[----:B------:R-:W-:Y:S01]  /*1ab0*/  LOP3.LUT R42, R42, 0xfffffffc, RZ, 0xc0, !PT ;  /* 0xfffffffc2a2a7812 */ /* 0x000fe200078ec0ff */
[----:B------:R-:W-:Y:S02]  /*1ac0*/  IMAD.MOV.U32 R45, RZ, RZ, RZ ;  /* 0x000000ffff2d7224 */ /* 0x000fe400078e00ff */
[----:B------:R-:W-:Y:S01]  /*1ad0*/  IMAD.MOV.U32 R47, RZ, RZ, RZ ;  /* 0x000000ffff2f7224 */ /* 0x000fe200078e00ff */
[----:B0-----:R-:W-:-:S07]  /*1ae0*/  LEA R44, R13, R44, 0x18 ;  /* 0x0000002c0d2c7211 */ /* 0x001fce00078ec0ff */
.L_x_13:
[----:B0-----:R-:W0:Y:S01]  /*1af0*/  LDCU UR4, c[0x0][0x384] ;  /* 0x00007080ff0477ac */ /* 0x001e220008000800 */
[----:B------:R-:W-:Y:S02]  /*1b00*/  IADD3 R50, PT, PT, R40, R45, RZ ;  /* 0x0000002d28327210 */ /* 0x000fe40007ffe0ff */
[----:B--2---:R-:W-:Y:S02]  /*1b10*/  R2UR UR6, R34 ;  /* 0x00000000220672ca */ /* 0x004fe400000e0000 */
[----:B------:R-:W-:Y:S01]  /*1b20*/  R2UR UR7, R35 ;  /* 0x00000000230772ca */ /* 0x000fe200000e0000 */
[----:B------:R-:W-:Y:S01]  /*1b30*/  IMAD R15, R50, R41, R16 ;  /* 0x00000029320f7224 */ /* 0x000fe200078e0210 */
[----:B------:R-:W-:Y:S01]  /*1b40*/  R2UR UR8, R34 ;  /* 0x00000000220872ca */ /* 0x000fe200000e0000 */
[----:B0-----:R-:W-:Y:S02]  /*1b50*/  IMAD R13, R50, UR4, R43 ;  /* 0x00000004320d7c24 */ /* 0x001fe4000f8e022b */
[----:B------:R-:W-:-:S02]  /*1b60*/  IMAD.IADD R50, R6, 0x1, R50 ;  /* 0x0000000106327824 */ /* 0x000fc400078e0232 */
[----:B------:R-:W-:-:S03]  /*1b70*/  IMAD.WIDE.U32 R12, R13, 0x4, R36 ;  /* 0x000000040d0c7825 */ /* 0x000fc600078e0024 */
[----:B------:R-:W-:Y:S02]  /*1b80*/  IADD3 R49, PT, PT, R6, R50, RZ ;  /* 0x0000003206317210 */ /* 0x000fe40007ffe0ff */
[C---:B------:R-:W-:Y:S01]  /*1b90*/  R2UR UR9, R35.reuse ;  /* 0x00000000230972ca */ /* 0x040fe200000e0000 */
[----:B------:R0:W2:Y:S01]  /*1ba0*/  LDG.E R51, desc[UR6][R12.64] ;  /* 0x000000060c337981 */ /* 0x0000a2000c1e1900 */
[----:B------:R-:W-:Y:S01]  /*1bb0*/  R2UR UR10, R34 ;  /* 0x00000000220a72ca */ /* 0x000fe200000e0000 */
[----:B------:R-:W-:Y:S01]  /*1bc0*/  IMAD.IADD R46, R6, 0x1, R49 ;  /* 0x00000001062e7824 */ /* 0x000fe200078e0231 */
[----:B------:R-:W-:Y:S01]  /*1bd0*/  R2UR UR11, R35 ;  /* 0x00000000230b72ca */ /* 0x000fe200000e0000 */
[----:B------:R-:W-:Y:S02]  /*1be0*/  IMAD R52, R15, 0x4, R44 ;  /* 0x000000040f347824 */ /* 0x000fe400078e022c */
[--C-:B------:R-:W-:Y:S02]  /*1bf0*/  IMAD R19, R50, UR4, R43.reuse ;  /* 0x0000000432137c24 */ /* 0x100fe4000f8e022b */
[----:B------:R-:W-:-:S02]  /*1c00*/  IMAD R15, R49, UR4, R43 ;  /* 0x00000004310f7c24 */ /* 0x000fc4000f8e022b */
[----:B0-----:R-:W-:Y:S02]  /*1c10*/  IMAD R13, R46, UR4, R43 ;  /* 0x000000042e0d7c24 */ /* 0x001fe4000f8e022b */
[----:B------:R-:W-:-:S04]  /*1c20*/  IMAD.WIDE.U32 R18, R19, 0x4, R36 ;  /* 0x0000000413127825 */ /* 0x000fc800078e0024 */
[--C-:B------:R-:W-:Y:S02]  /*1c30*/  IMAD.WIDE.U32 R14, R15, 0x4, R36.reuse ;  /* 0x000000040f0e7825 */ /* 0x100fe400078e0024 */
[----:B------:R0:W3:Y:S02]  /*1c40*/  LDG.E R18, desc[UR6][R18.64] ;  /* 0x0000000612127981 */ /* 0x0000e4000c1e1900 */
[----:B------:R-:W-:Y:S02]  /*1c50*/  IMAD.WIDE.U32 R12, R13, 0x4, R36 ;  /* 0x000000040d0c7825 */ /* 0x000fe400078e0024 */
[----:B------:R-:W4:Y:S04]  /*1c60*/  LDG.E R14, desc[UR8][R14.64] ;  /* 0x000000080e0e7981 */ /* 0x000f28000c1e1900 */
[----:B------:R-:W5:Y:S01]  /*1c70*/  LDG.E R12, desc[UR10][R12.64] ;  /* 0x0000000a0c0c7981 */ /* 0x000f62000c1e1900 */
[----:B------:R-:W-:-:S02]  /*1c80*/  IMAD R49, R49, R41, R16 ;  /* 0x0000002931317224 */ /* 0x000fc400078e0210 */
[----:B0-----:R-:W-:-:S03]  /*1c90*/  IMAD R19, R46, R41, R16 ;  /* 0x000000292e137224 */ /* 0x001fc600078e0210 */
[----:B------:R-:W-:Y:S01]  /*1ca0*/  LEA R49, R49, R44, 0x2 ;  /* 0x0000002c31317211 */ /* 0x000fe200078e10ff */
[----:B------:R-:W-:Y:S02]  /*1cb0*/  IMAD R19, R19, 0x4, R44 ;  /* 0x0000000413137824 */ /* 0x000fe400078e022c */
[----:B------:R-:W-:-:S05]  /*1cc0*/  VIADD R47, R47, 0x4 ;  /* 0x000000042f2f7836 */ /* 0x000fca0000000000 */
[----:B------:R-:W-:Y:S02]  /*1cd0*/  ISETP.NE.AND P3, PT, R47, R42, PT ;  /* 0x0000002a2f00720c */ /* 0x000fe40003f65270 */
[----:B------:R-:W-:Y:S01]  /*1ce0*/  LEA R45, R6, R45, 0x2 ;  /* 0x0000002d062d7211 */ /* 0x000fe200078e10ff */
[----:B--2---:R0:W-:Y:S02]  /*1cf0*/  STS [R52], R51 ;  /* 0x0000003334007388 */ /* 0x0041e40000000800 */
[----:B0-----:R-:W-:-:S04]  /*1d00*/  IMAD R51, R50, R41, R16 ;  /* 0x0000002932337224 */ /* 0x001fc800078e0210 */
[----:B------:R-:W-:-:S05]  /*1d10*/  IMAD R51, R51, 0x4, R44 ;  /* 0x0000000433337824 */ /* 0x000fca00078e022c */
[----:B---3--:R0:W-:Y:S04]  /*1d20*/  STS [R51], R18 ;  /* 0x0000001233007388 */ /* 0x0081e80000000800 */
[----:B----4-:R0:W-:Y:S04]  /*1d30*/  STS [R49], R14 ;  /* 0x0000000e31007388 */ /* 0x0101e80000000800 */
[----:B-----5:R0:W-:Y:S01]  /*1d40*/  STS [R19], R12 ;  /* 0x0000000c13007388 */ /* 0x0201e20000000800 */
[----:B------:R-:W-:Y:S05]  /*1d50*/  @P3 BRA `(.L_x_13) ;  /* 0xfffffffc00643947 */ /* 0x000fea000383ffff */
[----:B------:R-:W-:Y:S05]  /*1d60*/  BSYNC.RECONVERGENT B0 ;  /* 0x0000000000007941 */ /* 0x000fea0003800200 */
.L_x_12:
[----:B------:R-:W-:Y:S05]  /*1d70*/  @!P4 BRA `(.L_x_11) ;  /* 0x000000000088c947 */ /* 0x000fea0003800000 */
[----:B------:R-:W1:Y:S01]  /*1d80*/  LDCU UR6, c[0x0][0x384] ;  /* 0x00007080ff0677ac */ /* 0x000e620008000800 */
[----:B------:R-:W-:Y:S01]  /*1d90*/  IMAD.IADD R40, R40, 0x1, R45 ;  /* 0x0000000128287824 */ /* 0x000fe200078e022d */
[----:B--2---:R-:W-:Y:S02]  /*1da0*/  R2UR UR4, R34 ;  /* 0x00000000220472ca */ /* 0x004fe400000e0000 */
[----:B------:R-:W-:Y:S01]  /*1db0*/  R2UR UR5, R35 ;  /* 0x00000000230572ca */ /* 0x000fe200000e0000 */
[----:B-1----:R-:W-:-:S04]  /*1dc0*/  IMAD R13, R40, UR6, R43 ;  /* 0x00000006280d7c24 */ /* 0x002fc8000f8e022b */
[----:B0-----:R-:W-:-:S08]  /*1dd0*/  IMAD.WIDE.U32 R12, R13, 0x4, R36 ;  /* 0x000000040d0c7825 */ /* 0x001fd000078e0024 */
        /* <DEDUP_REMOVED lines=9> */
[----:B------:R-:W-:Y:S01]  /*1e70*/  ISETP.NE.AND P3, PT, R48, 0x2, PT ;  /* 0x000000023000780c */ /* 0x000fe20003f65270 */
[----:B------:R-:W-:Y:S01]  /*1e80*/  IMAD.IADD R18, R6, 0x1, R40 ;  /* 0x0000000106127824 */ /* 0x000fe200078e0228 */
[----:B------:R-:W-:Y:S02]  /*1e90*/  R2UR UR8, R34 ;  /* 0x00000000220872ca */ /* 0x000fe400000e0000 */
[----:B------:R-:W-:Y:S01]  /*1ea0*/  R2UR UR9, R35 ;  /* 0x00000000230972ca */ /* 0x000fe200000e0000 */
[----:B---3--:R-:W-:-:S04]  /*1eb0*/  IMAD R15, R18, UR6, R43 ;  /* 0x00000006120f7c24 */ /* 0x008fc8000f8e022b */
[----:B------:R-:W-:-:S04]  /*1ec0*/  IMAD.WIDE.U32 R14, R15, 0x4, R36 ;  /* 0x000000040f0e7825 */ /* 0x000fc800078e0024 */
[----:B------:R-:W-:Y:S02]  /*1ed0*/  @P3 IADD3 R40, PT, PT, R6, R18, RZ ;  /* 0x0000001206283210 */ /* 0x000fe40007ffe0ff */
[----:B------:R-:W-:Y:S02]  /*1ee0*/  @P3 R2UR UR10, R34 ;  /* 0x00000000220a32ca */ /* 0x000fe400000e0000 */
[----:B------:R-:W-:Y:S01]  /*1ef0*/  @P3 R2UR UR11, R35 ;  /* 0x00000000230b32ca */ /* 0x000fe200000e0000 */
[----:B------:R-:W-:Y:S01]  /*1f00*/  @P3 IMAD R13, R40, UR6, R43 ;  /* 0x00000006280d3c24 */ /* 0x000fe2000f8e022b */
[----:B------:R-:W2:Y:S03]  /*1f10*/  LDG.E R14, desc[UR8][R14.64] ;  /* 0x000000080e0e7981 */ /* 0x000ea6000c1e1900 */
[----:B------:R-:W-:-:S08]  /*1f20*/  @P3 IMAD.WIDE.U32 R12, R13, 0x4, R36 ;  /* 0x000000040d0c3825 */ /* 0x000fd000078e0024 */
[----:B------:R-:W3:Y:S01]  /*1f30*/  @P3 LDG.E R12, desc[UR10][R12.64] ;  /* 0x0000000a0c0c3981 */ /* 0x000ee2000c1e1900 */
[-CC-:B------:R-:W-:Y:S02]  /*1f40*/  IMAD R18, R18, R41.reuse, R16.reuse ;  /* 0x0000002912127224 */ /* 0x180fe400078e0210 */
[----:B------:R-:W-:-:S03]  /*1f50*/  @P3 IMAD R16, R40, R41, R16 ;  /* 0x0000002928103224 */ /* 0x000fc600078e0210 */
[----:B------:R-:W-:Y:S02]  /*1f60*/  LEA R19, R18, UR4, 0x2 ;  /* 0x0000000412137c11 */ /* 0x000fe4000f8e10ff */
[----:B------:R-:W-:-:S03]  /*1f70*/  @P3 LEA R41, R16, UR4, 0x2 ;  /* 0x0000000410293c11 */ /* 0x000fc6000f8e10ff */
[----:B--2---:R0:W-:Y:S04]  /*1f80*/  STS [R19], R14 ;  /* 0x0000000e13007388 */ /* 0x0041e80000000800 */
[----:B---3--:R0:W-:Y:S02]  /*1f90*/  @P3 STS [R41], R12 ;  /* 0x0000000c29003388 */ /* 0x0081e40000000800 */
.L_x_11:
[----:B------:R-:W-:Y:S05]  /*1fa0*/  WARPSYNC.ALL ;  /* 0x0000000000007948 */ /* 0x000fea0003800000 */
[----:B------:R-:W-:Y:S01]  /*1fb0*/  BAR.SYNC.DEFER_BLOCKING 0x0 ;  /* 0x0000000000007b1d */ /* 0x000fe20000010000 */
[----:B------:R-:W-:-:S04]  /*1fc0*/  IMAD.WIDE R38, R17, 0x4, R38 ;  /* 0x0000000411267825 */ /* 0x000fc800078e0226 */
[----:B------:R-:W-:Y:S01]  /*1fd0*/  IMAD.WIDE R36, R31, 0x4, R36 ;  /* 0x000000041f247825 */ /* 0x000fe200078e0224 */
[----:B------:R-:W-:Y:S06]  /*1fe0*/  @!P2 BRA `(.L_x_14) ;  /* 0x00000018003ca947 */ /* 0x000fec0003800000 */
[----:B------:R-:W5:Y:S02]  /*1ff0*/  LDCU UR4, c[0x0][0x3bc] ;  /* 0x00007780ff0477ac */ /* 0x000f640008000800 */
[----:B-----5:R-:W-:-:S09]  /*2000*/  UISETP.GE.AND UP0, UPT, UR4, 0x1, UPT ;  /* 0x000000010400788c */ /* 0x020fd2000bf06270 */
[----:B------:R-:W-:Y:S05]  /*2010*/  BRA.U !UP0, `(.L_x_15) ;  /* 0x0000001508047547 */ /* 0x000fea000b800000 */
[----:B------:R-:W-:-:S05]  /*2020*/  UMOV UR4, URZ ;  /* 0x000000ff00047c82 */ /* 0x000fca0008000000 */
.L_x_33:
[----:B-----5:R-:W5:Y:S01]  /*2030*/  LDCU UR8, c[0x0][0x3bc] ;  /* 0x00007780ff0877ac */ /* 0x020f620008000800 */
[----:B------:R-:W-:Y:S01]  /*2040*/  IMAD.MOV.U32 R16, RZ, RZ, RZ ;  /* 0x000000ffff107224 */ /* 0x000fe200078e00ff */
[----:B-----5:R-:W-:-:S09]  /*2050*/  UISETP.GE.U32.AND UP0, UPT, UR8, 0x8, UPT ;  /* 0x000000080800788c */ /* 0x020fd2000bf06070 */
[----:B0---4-:R-:W-:Y:S05]  /*2060*/  BRA.U !UP0, `(.L_x_16) ;  /* 0x0000000108787547 */ /* 0x011fea000b800000 */
[----:B------:R-:W5:Y:S01]  /*2070*/  S2UR UR6, SR_CgaCtaId ;  /* 0x00000000000679c3 */ /* 0x000f620000008800 */
[----:B0-----:R-:W-:Y:S01]  /*2080*/  IMAD.MOV.U32 R40, RZ, RZ, RZ ;  /* 0x000000ffff287224 */ /* 0x001fe200078e00ff */
[----:B------:R-:W-:-:S06]  /*2090*/  UMOV UR5, 0x400 ;  /* 0x0000040000057882 */ /* 0x000fcc0000000000 */
[----:B------:R-:W0:Y:S01]  /*20a0*/  LDC R43, c[0x0][0x3b8] ;  /* 0x0000ee00ff2b7b82 */ /* 0x000e220000000800 */
[----:B-----5:R-:W-:-:S12]  /*20b0*/  ULEA UR5, UR6, UR5, 0x18 ;  /* 0x0000000506057291 */ /* 0x020fd8000f8ec0ff */
.L_x_17:
[----:B01-34-:R-:W-:Y:S02]  /*20c0*/  IMAD R12, R33, UR8, R40 ;  /* 0x00000008210c7c24 */ /* 0x01bfe4000f8e0228 */
[----:B------:R-:W-:Y:S02]  /*20d0*/  IMAD R41, R40, 0x4, R11 ;  /* 0x0000000428297824 */ /* 0x000fe400078e020b */
[----:B0-----:R-:W-:Y:S02]  /*20e0*/  IMAD R12, R12, R43, UR4 ;  /* 0x000000040c0c7e24 */ /* 0x001fe4000f8e022b */
[----:B------:R-:W-:-:S03]  /*20f0*/  VIADD R40, R40, 0x8 ;  /* 0x0000000828287836 */ /* 0x000fc60000000000 */
[----:B------:R-:W-:Y:S02]  /*2100*/  LEA R12, R12, UR5, 0x2 ;  /* 0x000000050c0c7c11 */ /* 0x000fe4000f8e10ff */
[----:B------:R-:W-:Y:S02]  /*2110*/  ISETP.NE.AND P2, PT, R40, R22, PT ;  /* 0x000000162800720c */ /* 0x000fe40003f45270 */
[C---:B------:R-:W-:Y:S02]  /*2120*/  LEA R13, R43.reuse, R12, 0x2 ;  /* 0x0000000c2b0d7211 */ /* 0x040fe400078e10ff */
[----:B------:R-:W-:Y:S03]  /*2130*/  LDS R12, [R12] ;  /* 0x000000000c0c7984 */ /* 0x000fe60000000800 */
[C---:B------:R-:W-:Y:S02]  /*2140*/  IMAD R14, R43.reuse, 0x4, R13 ;  /* 0x000000042b0e7824 */ /* 0x040fe400078e020d */
[----:B------:R-:W-:Y:S02]  /*2150*/  LDS R13, [R13] ;  /* 0x000000000d0d7984 */ /* 0x000fe40000000800 */
[----:B------:R-:W-:-:S02]  /*2160*/  IMAD R15, R43, 0x4, R14 ;  /* 0x000000042b0f7824 */ /* 0x000fc400078e020e */
[----:B------:R-:W-:Y:S03]  /*2170*/  LDS R14, [R14] ;  /* 0x000000000e0e7984 */ /* 0x000fe60000000800 */
[C---:B------:R-:W-:Y:S02]  /*2180*/  LEA R16, R43.reuse, R15, 0x2 ;  /* 0x0000000f2b107211 */ /* 0x040fe400078e10ff */
[----:B------:R-:W0:Y:S03]  /*2190*/  LDS R15, [R15] ;  /* 0x000000000f0f7984 */ /* 0x000e260000000800 */
[C---:B------:R-:W-:Y:S02]  /*21a0*/  IMAD R17, R43.reuse, 0x4, R16 ;  /* 0x000000042b117824 */ /* 0x040fe400078e0210 */
[----:B------:R-:W-:Y:S02]  /*21b0*/  LDS R16, [R16] ;  /* 0x0000000010107984 */ /* 0x000fe40000000800 */
[----:B------:R-:W-:-:S02]  /*21c0*/  IMAD R18, R43, 0x4, R17 ;  /* 0x000000042b127824 */ /* 0x000fc400078e0211 */
[----:B------:R-:W-:Y:S03]  /*21d0*/  LDS R17, [R17] ;  /* 0x0000000011117984 */ /* 0x000fe60000000800 */
[----:B------:R-:W-:Y:S02]  /*21e0*/  LEA R19, R43, R18, 0x2 ;  /* 0x000000122b137211 */ /* 0x000fe400078e10ff */
[----:B------:R-:W-:Y:S04]  /*21f0*/  LDS R18, [R18] ;  /* 0x0000000012127984 */ /* 0x000fe80000000800 */
[----:B------:R-:W1:Y:S04]  /*2200*/  LDS R19, [R19] ;  /* 0x0000000013137984 */ /* 0x000e680000000800 */
[----:B0-----:R0:W-:Y:S04]  /*2210*/  STL.128 [R41], R12 ;  /* 0x0000000c29007387 */ /* 0x0011e80000100c00 */
[----:B-1----:R0:W-:Y:S01]  /*2220*/  STL.128 [R41+0x10], R16 ;  /* 0x0000101029007387 */ /* 0x0021e20000100c00 */
[----:B------:R-:W-:Y:S05]  /*2230*/  @P2 BRA `(.L_x_17) ;  /* 0xfffffffc00a02947 */ /* 0x000fea000383ffff */
[----:B0-----:R-:W-:-:S07]  /*2240*/  MOV R16, R22 ;  /* 0x0000001600107202 */ /* 0x001fce0000000f00 */
.L_x_16:
[----:B------:R-:W-:-:S13]  /*2250*/  ISETP.NE.AND P2, PT, R30, RZ, PT ;  /* 0x000000ff1e00720c */ /* 0x000fda0003f45270 */
[----:B------:R-:W-:Y:S05]  /*2260*/  @!P2 BRA `(.L_x_18) ;  /* 0x0000000000c8a947 */ /* 0x000fea0003800000 */
[----:B01-34-:R-:W-:Y:S01]  /*2270*/  VIADD R12, R30, 0xffffffff ;  /* 0xffffffff1e0c7836 */ /* 0x01bfe20000000000 */
[----:B------:R-:W-:-:S04]  /*2280*/  ULOP3.LUT UP0, UR7, UR8, 0x3, URZ, 0xc0, !UPT ;  /* 0x0000000308077892 */ /* 0x000fc8000f80c0ff */
[----:B------:R-:W-:-:S13]  /*2290*/  ISETP.GE.U32.AND P2, PT, R12, 0x3, PT ;  /* 0x000000030c00780c */ /* 0x000fda0003f46070 */
[----:B------:R-:W-:Y:S05]  /*22a0*/  @!P2 BRA `(.L_x_19) ;  /* 0x000000000048a947 */ /* 0x000fea0003800000 */
[----:B------:R-:W0:Y:S01]  /*22b0*/  S2UR UR6, SR_CgaCtaId ;  /* 0x00000000000679c3 */ /* 0x000e220000008800 */
[----:B------:R-:W-:Y:S01]  /*22c0*/  IMAD R12, R33, UR8, R16 ;  /* 0x00000008210c7c24 */ /* 0x000fe2000f8e0210 */
[----:B------:R-:W-:Y:S01]  /*22d0*/  UMOV UR5, 0x400 ;  /* 0x0000040000057882 */ /* 0x000fe20000000000 */
[C---:B------:R-:W-:Y:S01]  /*22e0*/  IMAD R17, R16.reuse, 0x4, R11 ;  /* 0x0000000410117824 */ /* 0x040fe200078e020b */
[----:B------:R-:W-:-:S04]  /*22f0*/  IADD3 R16, PT, PT, R16, 0x4, RZ ;  /* 0x0000000410107810 */ /* 0x000fc80007ffe0ff */
[----:B------:R-:W1:Y:S01]  /*2300*/  LDC R15, c[0x0][0x3b8] ;  /* 0x0000ee00ff0f7b82 */ /* 0x000e620000000800 */
[----:B0-----:R-:W-:Y:S01]  /*2310*/  ULEA UR5, UR6, UR5, 0x18 ;  /* 0x0000000506057291 */ /* 0x001fe2000f8ec0ff */
[----:B-1----:R-:W-:-:S05]  /*2320*/  IMAD R12, R12, R15, UR4 ;  /* 0x000000040c0c7e24 */ /* 0x002fca000f8e020f */
[----:B------:R-:W-:-:S05]  /*2330*/  LEA R12, R12, UR5, 0x2 ;  /* 0x000000050c0c7c11 */ /* 0x000fca000f8e10ff */
[C---:B------:R-:W-:Y:S02]  /*2340*/  IMAD R13, R15.reuse, 0x4, R12 ;  /* 0x000000040f0d7824 */ /* 0x040fe400078e020c */
[----:B------:R-:W-:Y:S03]  /*2350*/  LDS R12, [R12] ;  /* 0x000000000c0c7984 */ /* 0x000fe60000000800 */
[C---:B------:R-:W-:Y:S02]  /*2360*/  LEA R14, R15.reuse, R13, 0x2 ;  /* 0x0000000d0f0e7211 */ /* 0x040fe400078e10ff */
[----:B------:R-:W0:Y:S03]  /*2370*/  LDS R13, [R13] ;  /* 0x000000000d0d7984 */ /* 0x000e260000000800 */
[----:B------:R-:W-:-:S02]  /*2380*/  IMAD R15, R15, 0x4, R14 ;  /* 0x000000040f0f7824 */ /* 0x000fc400078e020e */
[----:B------:R-:W-:Y:S04]  /*2390*/  LDS R14, [R14] ;  /* 0x000000000e0e7984 */ /* 0x000fe80000000800 */
[----:B------:R-:W1:Y:S04]  /*23a0*/  LDS R15, [R15] ;  /* 0x000000000f0f7984 */ /* 0x000e680000000800 */
[----:B0-----:R0:W-:Y:S04]  /*23b0*/  STL.64 [R17], R12 ;  /* 0x0000000c11007387 */ /* 0x0011e80000100a00 */
[----:B-1----:R0:W-:Y:S02]  /*23c0*/  STL.64 [R17+0x8], R14 ;  /* 0x0000080e11007387 */ /* 0x0021e40000100a00 */
.L_x_19:
[----:B------:R-:W-:Y:S05]  /*23d0*/  BRA.U !UP0, `(.L_x_18) ;  /* 0x00000001086c7547 */ /* 0x000fea000b800000 */
[----:B------:R-:W-:Y:S02]  /*23e0*/  UISETP.NE.AND UP0, UPT, UR7, 0x1, UPT ;  /* 0x000000010700788c */ /* 0x000fe4000bf05270 */
[----:B------:R-:W-:-:S07]  /*23f0*/  ULOP3.LUT UP1, URZ, UR8, 0x1, URZ, 0xc0, !UPT ;  /* 0x0000000108ff7892 */ /* 0x000fce000f82c0ff */
[----:B------:R-:W-:Y:S05]  /*2400*/  BRA.U !UP0, `(.L_x_20) ;  /* 0x0000000108347547 */ /* 0x000fea000b800000 */
[----:B------:R-:W1:Y:S01]  /*2410*/  S2UR UR6, SR_CgaCtaId ;  /* 0x00000000000679c3 */ /* 0x000e620000008800 */
[----:B0-----:R-:W-:Y:S01]  /*2420*/  IMAD R12, R33, UR8, R16 ;  /* 0x00000008210c7c24 */ /* 0x001fe2000f8e0210 */
[----:B------:R-:W-:Y:S01]  /*2430*/  UMOV UR5, 0x400 ;  /* 0x0000040000057882 */ /* 0x000fe20000000000 */
[C---:B------:R-:W-:Y:S01]  /*2440*/  IMAD R14, R16.reuse, 0x4, R11 ;  /* 0x00000004100e7824 */ /* 0x040fe200078e020b */
[----:B------:R-:W-:-:S04]  /*2450*/  IADD3 R16, PT, PT, R16, 0x2, RZ ;  /* 0x0000000210107810 */ /* 0x000fc80007ffe0ff */
[----:B------:R-:W0:Y:S01]  /*2460*/  LDC R13, c[0x0][0x3b8] ;  /* 0x0000ee00ff0d7b82 */ /* 0x000e220000000800 */
[----:B-1----:R-:W-:Y:S01]  /*2470*/  ULEA UR5, UR6, UR5, 0x18 ;  /* 0x0000000506057291 */ /* 0x002fe2000f8ec0ff */
[----:B0-----:R-:W-:-:S05]  /*2480*/  IMAD R12, R12, R13, UR4 ;  /* 0x000000040c0c7e24 */ /* 0x001fca000f8e020d */
[----:B------:R-:W-:-:S05]  /*2490*/  LEA R12, R12, UR5, 0x2 ;  /* 0x000000050c0c7c11 */ /* 0x000fca000f8e10ff */
[----:B------:R-:W-:Y:S02]  /*24a0*/  IMAD R13, R13, 0x4, R12 ;  /* 0x000000040d0d7824 */ /* 0x000fe400078e020c */
[----:B------:R-:W-:Y:S04]  /*24b0*/  LDS R12, [R12] ;  /* 0x000000000c0c7984 */ /* 0x000fe80000000800 */
[----:B------:R-:W0:Y:S04]  /*24c0*/  LDS R13, [R13] ;  /* 0x000000000d0d7984 */ /* 0x000e280000000800 */
[----:B0-----:R1:W-:Y:S02]  /*24d0*/  STL.64 [R14], R12 ;  /* 0x0000000c0e007387 */ /* 0x0013e40000100a00 */
.L_x_20:
[----:B------:R-:W-:Y:S05]  /*24e0*/  BRA.U !UP1, `(.L_x_18) ;  /* 0x0000000109287547 */ /* 0x000fea000b800000 */
[----:B------:R-:W3:Y:S01]  /*24f0*/  S2UR UR6, SR_CgaCtaId ;  /* 0x00000000000679c3 */ /* 0x000ee20000008800 */
[----:B01----:R-:W-:Y:S01]  /*2500*/  IMAD R12, R33, UR8, R16 ;  /* 0x00000008210c7c24 */ /* 0x003fe2000f8e0210 */
[----:B------:R-:W-:-:S06]  /*2510*/  UMOV UR5, 0x400 ;  /* 0x0000040000057882 */ /* 0x000fcc0000000000 */
[----:B------:R-:W0:Y:S01]  /*2520*/  LDC R13, c[0x0][0x3b8] ;  /* 0x0000ee00ff0d7b82 */ /* 0x000e220000000800 */
[----:B---3--:R-:W-:Y:S01]  /*2530*/  ULEA UR5, UR6, UR5, 0x18 ;  /* 0x0000000506057291 */ /* 0x008fe2000f8ec0ff */
[----:B0-----:R-:W-:Y:S02]  /*2540*/  IMAD R12, R12, R13, UR4 ;  /* 0x000000040c0c7e24 */ /* 0x001fe4000f8e020d */
[----:B------:R-:W-:-:S03]  /*2550*/  IMAD R13, R16, 0x4, R11 ;  /* 0x00000004100d7824 */ /* 0x000fc600078e020b */
[----:B------:R-:W-:-:S06]  /*2560*/  LEA R12, R12, UR5, 0x2 ;  /* 0x000000050c0c7c11 */ /* 0x000fcc000f8e10ff */
[----:B------:R-:W0:Y:S04]  /*2570*/  LDS R12, [R12] ;  /* 0x000000000c0c7984 */ /* 0x000e280000000800 */
[----:B0-----:R0:W-:Y:S02]  /*2580*/  STL [R13], R12 ;  /* 0x0000000c0d007387 */ /* 0x0011e40000100800 */
.L_x_18:
[----:B------:R-:W5:Y:S02]  /*2590*/  LDCU UR5, c[0x0][0x3c0] ;  /* 0x00007800ff0577ac */ /* 0x000f640008000800 */
[----:B-----5:R-:W-:-:S09]  /*25a0*/  UISETP.GT.AND UP0, UPT, UR5, URZ, UPT ;  /* 0x000000ff0500728c */ /* 0x020fd2000bf04270 */
[----:B------:R-:W-:Y:S05]  /*25b0*/  BRA.U !UP0, `(.L_x_21) ;  /* 0x0000000d08887547 */ /* 0x000fea000b800000 */
[----:B01----:R-:W0:Y:S01]  /*25c0*/  LDC R13, c[0x0][0x3b4] ;  /* 0x0000ed00ff0d7b82 */ /* 0x003e220000000800 */
[----:B------:R-:W-:Y:S01]  /*25d0*/  ISETP.GE.U32.AND P2, PT, R29, 0x7, PT ;  /* 0x000000071d00780c */ /* 0x000fe20003f46070 */
[----:B------:R-:W-:Y:S02]  /*25e0*/  HFMA2 R17, -RZ, RZ, 0, 0 ;  /* 0x00000000ff117431 */ /* 0x000fe400000001ff */
[----:B0-----:R-:W-:-:S10]  /*25f0*/  IMAD R40, R13, UR4, R20 ;  /* 0x000000040d287c24 */ /* 0x001fd4000f8e0214 */
[----:B------:R-:W-:Y:S05]  /*2600*/  @!P2 BRA `(.L_x_22) ;  /* 0x000000000054a947 */ /* 0x000fea0003800000 */
[----:B------:R-:W0:Y:S01]  /*2610*/  S2UR UR6, SR_CgaCtaId ;  /* 0x00000000000679c3 */ /* 0x000e220000008800 */
[----:B----4-:R-:W-:Y:S01]  /*2620*/  IMAD.MOV.U32 R41, RZ, RZ, RZ ;  /* 0x000000ffff297224 */ /* 0x010fe200078e00ff */
[----:B------:R-:W-:Y:S02]  /*2630*/  UMOV UR5, 0x400 ;  /* 0x0000040000057882 */ /* 0x000fe40000000000 */
[----:B0-----:R-:W-:-:S12]  /*2640*/  ULEA UR5, UR6, UR5, 0x18 ;  /* 0x0000000506057291 */ /* 0x001fd8000f8ec0ff */
.L_x_23:
[----:B0--3--:R-:W-:Y:S01]  /*2650*/  IADD3 R12, PT, PT, R40, R41, RZ ;  /* 0x00000029280c7210 */ /* 0x009fe20007ffe0ff */
[C---:B------:R-:W-:Y:S01]  /*2660*/  IMAD R43, R41.reuse, 0x4, R10 ;  /* 0x00000004292b7824 */ /* 0x040fe200078e020a */
[----:B------:R-:W-:Y:S02]  /*2670*/  IADD3 R41, PT, PT, R41, 0x8, RZ ;  /* 0x0000000829297810 */ /* 0x000fe40007ffe0ff */
[----:B------:R-:W-:Y:S02]  /*2680*/  LEA R42, R12, UR5, 0x2 ;  /* 0x000000050c2a7c11 */ /* 0x000fe4000f8e10ff */
[----:B------:R-:W-:-:S03]  /*2690*/  ISETP.NE.AND P2, PT, R41, R24, PT ;  /* 0x000000182900720c */ /* 0x000fc60003f45270 */
[----:B------:R-:W-:Y:S04]  /*26a0*/  LDS R12, [R42] ;  /* 0x000000002a0c7984 */ /* 0x000fe80000000800 */
[----:B------:R-:W-:Y:S04]  /*26b0*/  LDS R13, [R42+0x4] ;  /* 0x000004002a0d7984 */ /* 0x000fe80000000800 */
[----:B------:R-:W-:Y:S04]  /*26c0*/  LDS R14, [R42+0x8] ;  /* 0x000008002a0e7984 */ /* 0x000fe80000000800 */
[----:B------:R-:W0:Y:S04]  /*26d0*/  LDS R15, [R42+0xc] ;  /* 0x00000c002a0f7984 */ /* 0x000e280000000800 */
[----:B------:R-:W-:Y:S04]  /*26e0*/  LDS R16, [R42+0x10] ;  /* 0x000010002a107984 */ /* 0x000fe80000000800 */
[----:B------:R-:W-:Y:S04]  /*26f0*/  LDS R17, [R42+0x14] ;  /* 0x000014002a117984 */ /* 0x000fe80000000800 */
[----:B------:R-:W-:Y:S04]  /*2700*/  LDS R18, [R42+0x18] ;  /* 0x000018002a127984 */ /* 0x000fe80000000800 */
[----:B------:R-:W1:Y:S04]  /*2710*/  LDS R19, [R42+0x1c] ;  /* 0x00001c002a137984 */ /* 0x000e680000000800 */
[----:B0-----:R0:W-:Y:S04]  /*2720*/  STL.128 [R43], R12 ;  /* 0x0000000c2b007387 */ /* 0x0011e80000100c00 */
[----:B-1----:R0:W-:Y:S01]  /*2730*/  STL.128 [R43+0x10], R16 ;  /* 0x000010102b007387 */ /* 0x0021e20000100c00 */
[----:B------:R-:W-:Y:S05]  /*2740*/  @P2 BRA `(.L_x_23) ;  /* 0xfffffffc00c02947 */ /* 0x000fea000383ffff */
[----:B0-----:R-:W-:-:S07]  /*2750*/  IMAD.MOV.U32 R17, RZ, RZ, R24 ;  /* 0x000000ffff117224 */ /* 0x001fce00078e0018 */
.L_x_22:
[----:B------:R-:W-:-:S13]  /*2760*/  ISETP.NE.AND P2, PT, R28, RZ, PT ;  /* 0x000000ff1c00720c */ /* 0x000fda0003f45270 */
[----:B------:R-:W-:Y:S05]  /*2770*/  @!P2 BRA `(.L_x_24) ;  /* 0x00000000009ca947 */ /* 0x000fea0003800000 */
[----:B------:R-:W-:Y:S02]  /*2780*/  ISETP.GE.U32.AND P3, PT, R27, 0x3, PT ;  /* 0x000000031b00780c */ /* 0x000fe40003f66070 */
[----:B------:R-:W-:-:S11]  /*2790*/  ISETP.NE.AND P4, PT, R26, RZ, PT ;  /* 0x000000ff1a00720c */ /* 0x000fd60003f85270 */
[----:B------:R-:W-:Y:S05]  /*27a0*/  @!P3 BRA `(.L_x_25) ;  /* 0x000000000034b947 */ /* 0x000fea0003800000 */
[----:B------:R-:W0:Y:S01]  /*27b0*/  S2UR UR6, SR_CgaCtaId ;  /* 0x00000000000679c3 */ /* 0x000e220000008800 */
[----:B------:R-:W-:Y:S01]  /*27c0*/  UMOV UR5, 0x400 ;  /* 0x0000040000057882 */ /* 0x000fe20000000000 */
[----:B---34-:R-:W-:Y:S01]  /*27d0*/  IADD3 R12, PT, PT, R40, R17, RZ ;  /* 0x00000011280c7210 */ /* 0x018fe20007ffe0ff */
[C---:B------:R-:W-:Y:S01]  /*27e0*/  IMAD R18, R17.reuse, 0x4, R10 ;  /* 0x0000000411127824 */ /* 0x040fe200078e020a */
[----:B------:R-:W-:Y:S01]  /*27f0*/  IADD3 R17, PT, PT, R17, 0x4, RZ ;  /* 0x0000000411117810 */ /* 0x000fe20007ffe0ff */
[----:B0-----:R-:W-:-:S06]  /*2800*/  ULEA UR5, UR6, UR5, 0x18 ;  /* 0x0000000506057291 */ /* 0x001fcc000f8ec0ff */
[----:B------:R-:W-:-:S05]  /*2810*/  LEA R16, R12, UR5, 0x2 ;  /* 0x000000050c107c11 */ /* 0x000fca000f8e10ff */
[----:B------:R-:W-:Y:S04]  /*2820*/  LDS R12, [R16] ;  /* 0x00000000100c7984 */ /* 0x000fe80000000800 */
[----:B------:R-:W0:Y:S04]  /*2830*/  LDS R13, [R16+0x4] ;  /* 0x00000400100d7984 */ /* 0x000e280000000800 */
[----:B------:R-:W-:Y:S04]  /*2840*/  LDS R14, [R16+0x8] ;  /* 0x00000800100e7984 */ /* 0x000fe80000000800 */
[----:B------:R-:W1:Y:S04]  /*2850*/  LDS R15, [R16+0xc] ;  /* 0x00000c00100f7984 */ /* 0x000e680000000800 */
[----:B0-----:R0:W-:Y:S04]  /*2860*/  STL.64 [R18], R12 ;  /* 0x0000000c12007387 */ /* 0x0011e80000100a00 */
[----:B-1----:R0:W-:Y:S02]  /*2870*/  STL.64 [R18+0x8], R14 ;  /* 0x0000080e12007387 */ /* 0x0021e40000100a00 */
.L_x_25:
[----:B------:R-:W-:Y:S05]  /*2880*/  @!P4 BRA `(.L_x_24) ;  /* 0x000000000058c947 */ /* 0x000fea0003800000 */
[----:B------:R-:W-:Y:S02]  /*2890*/  ISETP.NE.AND P3, PT, R26, 0x1, PT ;  /* 0x000000011a00780c */ /* 0x000fe40003f65270 */
[----:B------:R-:W-:-:S11]  /*28a0*/  ISETP.NE.AND P4, PT, R23, RZ, PT ;  /* 0x000000ff1700720c */ /* 0x000fd60003f85270 */
[----:B------:R-:W-:Y:S05]  /*28b0*/  @!P3 BRA `(.L_x_26) ;  /* 0x000000000028b947 */ /* 0x000fea0003800000 */
[----:B------:R-:W1:Y:S01]  /*28c0*/  S2UR UR6, SR_CgaCtaId ;  /* 0x00000000000679c3 */ /* 0x000e620000008800 */
[----:B------:R-:W-:Y:S01]  /*28d0*/  UMOV UR5, 0x400 ;  /* 0x0000040000057882 */ /* 0x000fe20000000000 */
[----:B0--34-:R-:W-:Y:S01]  /*28e0*/  IMAD.IADD R12, R40, 0x1, R17 ;  /* 0x00000001280c7824 */ /* 0x019fe200078e0211 */
[C---:B------:R-:W-:Y:S01]  /*28f0*/  LEA R15, R17.reuse, R10, 0x2 ;  /* 0x0000000a110f7211 */ /* 0x040fe200078e10ff */
[----:B------:R-:W-:Y:S01]  /*2900*/  VIADD R17, R17, 0x2 ;  /* 0x0000000211117836 */ /* 0x000fe20000000000 */
[----:B-1----:R-:W-:-:S06]  /*2910*/  ULEA UR5, UR6, UR5, 0x18 ;  /* 0x0000000506057291 */ /* 0x002fcc000f8ec0ff */
[----:B------:R-:W-:-:S05]  /*2920*/  LEA R14, R12, UR5, 0x2 ;  /* 0x000000050c0e7c11 */ /* 0x000fca000f8e10ff */
[----:B------:R-:W-:Y:S04]  /*2930*/  LDS R12, [R14] ;  /* 0x000000000e0c7984 */ /* 0x000fe80000000800 */
[----:B------:R-:W0:Y:S04]  /*2940*/  LDS R13, [R14+0x4] ;  /* 0x000004000e0d7984 */ /* 0x000e280000000800 */
[----:B0-----:R1:W-:Y:S02]  /*2950*/  STL.64 [R15], R12 ;  /* 0x0000000c0f007387 */ /* 0x0013e40000100a00 */
.L_x_26:
[----:B------:R-:W-:Y:S05]  /*2960*/  @!P4 BRA `(.L_x_24) ;  /* 0x000000000020c947 */ /* 0x000fea0003800000 */
[----:B------:R-:W5:Y:S01]  /*2970*/  S2UR UR6, SR_CgaCtaId ;  /* 0x00000000000679c3 */ /* 0x000f620000008800 */
[----:B------:R-:W-:Y:S01]  /*2980*/  UMOV UR5, 0x400 ;  /* 0x0000040000057882 */ /* 0x000fe20000000000 */
[----:B------:R-:W-:Y:S01]  /*2990*/  IADD3 R40, PT, PT, R40, R17, RZ ;  /* 0x0000001128287210 */ /* 0x000fe20007ffe0ff */
[----:B01----:R-:W-:Y:S01]  /*29a0*/  IMAD R13, R17, 0x4, R10 ;  /* 0x00000004110d7824 */ /* 0x003fe200078e020a */
[----:B-----5:R-:W-:-:S06]  /*29b0*/  ULEA UR5, UR6, UR5, 0x18 ;  /* 0x0000000506057291 */ /* 0x020fcc000f8ec0ff */
[----:B------:R-:W-:-:S06]  /*29c0*/  LEA R40, R40, UR5, 0x2 ;  /* 0x0000000528287c11 */ /* 0x000fcc000f8e10ff */
[----:B------:R-:W0:Y:S04]  /*29d0*/  LDS R40, [R40] ;  /* 0x0000000028287984 */ /* 0x000e280000000800 */
[----:B0-----:R0:W-:Y:S02]  /*29e0*/  STL [R13], R40 ;  /* 0x000000280d007387 */ /* 0x0011e40000100800 */
.L_x_24:
[----:B0-----:R-:W-:-:S07]  /*29f0*/  MOV R18, RZ ;  /* 0x000000ff00127202 */ /* 0x001fce0000000f00 */
.L_x_32:
[C---:B-----5:R-:W-:Y:S01]  /*2a00*/  IMAD R16, R18.reuse, 0x4, R11 ;  /* 0x0000000412107824 */ /* 0x060fe200078e020b */
[----:B0-----:R-:W0:Y:S01]  /*2a10*/  LDCU UR5, c[0x0][0x3c0] ;  /* 0x00007800ff0577ac */ /* 0x001e220008000800 */
[----:B-1----:R-:W1:Y:S04]  /*2a20*/  LDCU UR6, c[0x0][0x3bc] ;  /* 0x00007780ff0677ac */ /* 0x002e680008000800 */
[----:B------:R-:W5:Y:S01]  /*2a30*/  LDL R16, [R16] ;  /* 0x0000000010107983 */ /* 0x000f620000100800 */
[----:B------:R-:W-:Y:S01]  /*2a40*/  ISETP.GE.U32.AND P4, PT, R29, 0xf, PT ;  /* 0x0000000f1d00780c */ /* 0x000fe20003f86070 */
[----:B----4-:R-:W-:Y:S02]  /*2a50*/  IMAD.MOV.U32 R14, RZ, RZ, RZ ;  /* 0x000000ffff0e7224 */ /* 0x010fe400078e00ff */
[C---:B0-----:R-:W-:Y:S01]  /*2a60*/  IMAD R17, R18.reuse, UR5, RZ ;  /* 0x0000000512117c24 */ /* 0x041fe2000f8e02ff */
[----:B------:R-:W-:-:S04]  /*2a70*/  IADD3 R18, PT, PT, R18, 0x1, RZ ;  /* 0x0000000112127810 */ /* 0x000fc80007ffe0ff */
[----:B-1----:R-:W-:-:S05]  /*2a80*/  ISETP.NE.AND P3, PT, R18, UR6, PT ;  /* 0x0000000612007c0c */ /* 0x002fca000bf65270 */
[----:B------:R-:W-:Y:S08]  /*2a90*/  @!P4 BRA `(.L_x_27) ;  /* 0x0000000000f0c947 */ /* 0x000ff00003800000 */
[----:B------:R-:W-:-:S07]  /*2aa0*/  HFMA2 R40, -RZ, RZ, 0, 0 ;  /* 0x00000000ff287431 */ /* 0x000fce00000001ff */
.L_x_28:
[----:B0--3--:R-:W-:Y:S01]  /*2ab0*/  IMAD.IADD R12, R17, 0x1, R40 ;  /* 0x00000001110c7824 */ /* 0x009fe200078e0228 */
[----:B------:R-:W-:-:S03]  /*2ac0*/  LEA R41, R40, R10, 0x2 ;  /* 0x0000000a28297211 */ /* 0x000fc600078e10ff */
[----:B------:R-:W-:Y:S02]  /*2ad0*/  IMAD R19, R12, 0x4, R1 ;  /* 0x000000040c137824 */ /* 0x000fe400078e0201 */
[----:B------:R-:W3:Y:S04]  /*2ae0*/  LDL.128 R12, [R41] ;  /* 0x00000000290c7983 */ /* 0x000ee80000100c00 */
[----:B------:R-:W3:Y:S04]  /*2af0*/  LDL R43, [R19] ;  /* 0x00000000132b7983 */ /* 0x000ee80000100800 */
[----:B------:R-:W4:Y:S04]  /*2b00*/  LDL R44, [R19+0x4] ;  /* 0x00000400132c7983 */ /* 0x000f280000100800 */
[----:B------:R-:W2:Y:S04]  /*2b10*/  LDL R45, [R19+0x8] ;  /* 0x00000800132d7983 */ /* 0x000ea80000100800 */
[----:B------:R-:W2:Y:S04]  /*2b20*/  LDL R48, [R19+0xc] ;  /* 0x00000c0013307983 */ /* 0x000ea80000100800 */
[----:B------:R-:W2:Y:S04]  /*2b30*/  LDL R52, [R19+0x14] ;  /* 0x0000140013347983 */ /* 0x000ea80000100800 */
[----:B------:R-:W2:Y:S01]  /*2b40*/  LDL R47, [R19+0x1c] ;  /* 0x00001c00132f7983 */ /* 0x000ea20000100800 */
[----:B---3-5:R-:W-:-:S03]  /*2b50*/  FFMA R42, R16, R12, R43 ;  /* 0x0000000c102a7223 */ /* 0x028fc6000000002b */
[----:B------:R-:W3:Y:S01]  /*2b60*/  LDL R43, [R19+0x10] ;  /* 0x00001000132b7983 */ /* 0x000ee20000100800 */
[----:B----4-:R-:W-:-:S03]  /*2b70*/  FFMA R44, R16, R13, R44 ;  /* 0x0000000d102c7223 */ /* 0x010fc6000000002c */
[----:B------:R-:W-:Y:S01]  /*2b80*/  STL [R19], R42 ;  /* 0x0000002a13007387 */ /* 0x000fe20000100800 */
[----:B--2---:R-:W-:-:S03]  /*2b90*/  FFMA R46, R16, R14, R45 ;  /* 0x0000000e102e7223 */ /* 0x004fc6000000002d */
[----:B------:R-:W-:Y:S01]  /*2ba0*/  STL [R19+0x4], R44 ;  /* 0x0000042c13007387 */ /* 0x000fe20000100800 */
[----:B------:R-:W-:-:S03]  /*2bb0*/  FFMA R48, R16, R15, R48 ;  /* 0x0000000f10307223 */ /* 0x000fc60000000030 */
[----:B------:R-:W-:Y:S04]  /*2bc0*/  STL [R19+0x8], R46 ;  /* 0x0000082e13007387 */ /* 0x000fe80000100800 */
[----:B------:R0:W-:Y:S04]  /*2bd0*/  STL [R19+0xc], R48 ;  /* 0x00000c3013007387 */ /* 0x0001e80000100800 */
[----:B------:R-:W3:Y:S04]  /*2be0*/  LDL.128 R12, [R41+0x10] ;  /* 0x00001000290c7983 */ /* 0x000ee80000100c00 */
[----:B------:R-:W2:Y:S04]  /*2bf0*/  LDL R45, [R19+0x18] ;  /* 0x00001800132d7983 */ /* 0x000ea80000100800 */
[----:B0-----:R-:W4:Y:S01]  /*2c00*/  LDL R48, [R19+0x24] ;  /* 0x0000240013307983 */ /* 0x001f220000100800 */
[C---:B---3--:R-:W-:Y:S01]  /*2c10*/  FFMA R50, R16.reuse, R12, R43 ;  /* 0x0000000c10327223 */ /* 0x048fe2000000002b */
[C---:B------:R-:W-:Y:S01]  /*2c20*/  FFMA R52, R16.reuse, R13, R52 ;  /* 0x0000000d10347223 */ /* 0x040fe20000000034 */
[C---:B------:R-:W-:Y:S01]  /*2c30*/  FFMA R44, R16.reuse, R15, R47 ;  /* 0x0000000f102c7223 */ /* 0x040fe2000000002f */
[----:B------:R-:W3:Y:S01]  /*2c40*/  LDL R43, [R19+0x20] ;  /* 0x00002000132b7983 */ /* 0x000ee20000100800 */
[----:B--2---:R-:W-:-:S03]  /*2c50*/  FFMA R42, R16, R14, R45 ;  /* 0x0000000e102a7223 */ /* 0x004fc6000000002d */
[----:B------:R-:W-:Y:S04]  /*2c60*/  STL [R19+0x10], R50 ;  /* 0x0000103213007387 */ /* 0x000fe80000100800 */
[----:B------:R-:W-:Y:S04]  /*2c70*/  STL [R19+0x14], R52 ;  /* 0x0000143413007387 */ /* 0x000fe80000100800 */
[----:B------:R0:W-:Y:S04]  /*2c80*/  STL [R19+0x18], R42 ;  /* 0x0000182a13007387 */ /* 0x0001e80000100800 */
[----:B------:R1:W-:Y:S04]  /*2c90*/  STL [R19+0x1c], R44 ;  /* 0x00001c2c13007387 */ /* 0x0003e80000100800 */
[----:B------:R-:W3:Y:S04]  /*2ca0*/  LDL.128 R12, [R41+0x20] ;  /* 0x00002000290c7983 */ /* 0x000ee80000100c00 */
[----:B------:R-:W2:Y:S04]  /*2cb0*/  LDL R45, [R19+0x28] ;  /* 0x00002800132d7983 */ /* 0x000ea80000100800 */
[----:B------:R-:W2:Y:S04]  /*2cc0*/  LDL R47, [R19+0x2c] ;  /* 0x00002c00132f7983 */ /* 0x000ea80000100800 */
[----:B0-----:R-:W2:Y:S04]  /*2cd0*/  LDL R42, [R19+0x34] ;  /* 0x00003400132a7983 */ /* 0x001ea80000100800 */
[----:B-1----:R-:W2:Y:S01]  /*2ce0*/  LDL R44, [R19+0x3c] ;  /* 0x00003c00132c7983 */ /* 0x002ea20000100800 */
[C---:B---3--:R-:W-:Y:S01]  /*2cf0*/  FFMA R46, R16.reuse, R12, R43 ;  /* 0x0000000c102e7223 */ /* 0x048fe2000000002b */
[----:B----4-:R-:W-:-:S02]  /*2d00*/  FFMA R48, R16, R13, R48 ;  /* 0x0000000d10307223 */ /* 0x010fc40000000030 */
[----:B------:R-:W3:Y:S01]  /*2d10*/  LDL R43, [R19+0x30] ;  /* 0x00003000132b7983 */ /* 0x000ee20000100800 */
[C---:B--2---:R-:W-:Y:S01]  /*2d20*/  FFMA R50, R16.reuse, R14, R45 ;  /* 0x0000000e10327223 */ /* 0x044fe2000000002d */
[----:B------:R-:W-:Y:S02]  /*2d30*/  FFMA R52, R16, R15, R47 ;  /* 0x0000000f10347223 */ /* 0x000fe4000000002f */
[----:B------:R0:W-:Y:S04]  /*2d40*/  STL [R19+0x20], R46 ;  /* 0x0000202e13007387 */ /* 0x0001e80000100800 */
[----:B------:R0:W-:Y:S04]  /*2d50*/  STL [R19+0x24], R48 ;  /* 0x0000243013007387 */ /* 0x0001e80000100800 */
[----:B------:R0:W-:Y:S04]  /*2d60*/  STL [R19+0x28], R50 ;  /* 0x0000283213007387 */ /* 0x0001e80000100800 */
[----:B------:R0:W-:Y:S04]  /*2d70*/  STL [R19+0x2c], R52 ;  /* 0x00002c3413007387 */ /* 0x0001e80000100800 */
[----:B------:R-:W3:Y:S04]  /*2d80*/  LDL.128 R12, [R41+0x30] ;  /* 0x00003000290c7983 */ /* 0x000ee80000100c00 */
[----:B------:R-:W2:Y:S01]  /*2d90*/  LDL R45, [R19+0x38] ;  /* 0x00003800132d7983 */ /* 0x000ea20000100800 */
[----:B------:R-:W-:-:S04]  /*2da0*/  IADD3 R40, PT, PT, R40, 0x10, RZ ;  /* 0x0000001028287810 */ /* 0x000fc80007ffe0ff */
[----:B------:R-:W-:Y:S01]  /*2db0*/  ISETP.NE.AND P4, PT, R40, R21, PT ;  /* 0x000000152800720c */ /* 0x000fe20003f85270 */
[C---:B---3--:R-:W-:Y:S01]  /*2dc0*/  FFMA R12, R16.reuse, R12, R43 ;  /* 0x0000000c100c7223 */ /* 0x048fe2000000002b */
[C---:B------:R-:W-:Y:S01]  /*2dd0*/  FFMA R42, R16.reuse, R13, R42 ;  /* 0x0000000d102a7223 */ /* 0x040fe2000000002a */
[C---:B------:R-:W-:Y:S01]  /*2de0*/  FFMA R44, R16.reuse, R15, R44 ;  /* 0x0000000f102c7223 */ /* 0x040fe2000000002c */
[----:B--2---:R-:W-:Y:S02]  /*2df0*/  FFMA R14, R16, R14, R45 ;  /* 0x0000000e100e7223 */ /* 0x004fe4000000002d */
[----:B------:R0:W-:Y:S04]  /*2e00*/  STL [R19+0x30], R12 ;  /* 0x0000300c13007387 */ /* 0x0001e80000100800 */
[----:B------:R0:W-:Y:S04]  /*2e10*/  STL [R19+0x34], R42 ;  /* 0x0000342a13007387 */ /* 0x0001e80000100800 */
[----:B------:R0:W-:Y:S04]  /*2e20*/  STL [R19+0x38], R14 ;  /* 0x0000380e13007387 */ /* 0x0001e80000100800 */
[----:B------:R0:W-:Y:S01]  /*2e30*/  STL [R19+0x3c], R44 ;  /* 0x00003c2c13007387 */ /* 0x0001e20000100800 */
[----:B------:R-:W-:Y:S05]  /*2e40*/  @P4 BRA `(.L_x_28) ;  /* 0xfffffffc00184947 */ /* 0x000fea000383ffff */
[----:B0-----:R-:W-:-:S07]  /*2e50*/  IMAD.MOV.U32 R14, RZ, RZ, R21 ;  /* 0x000000ffff0e7224 */ /* 0x001fce00078e0015 */
.L_x_27:
[----:B------:R-:W-:-:S13]  /*2e60*/  ISETP.NE.AND P4, PT, R25, RZ, PT ;  /* 0x000000ff1900720c */ /* 0x000fda0003f85270 */
[----:B------:R-:W-:Y:S05]  /*2e70*/  @!P4 BRA `(.L_x_29) ;  /* 0x000000040054c947 */ /* 0x000fea0003800000 */
[----:B------:R-:W-:Y:S05]  /*2e80*/  @!P0 BRA `(.L_x_30) ;  /* 0x0000000000948947 */ /* 0x000fea0003800000 */
[----:B---3--:R-:W-:Y:S01]  /*2e90*/  IADD3 R12, PT, PT, R17, R14, RZ ;  /* 0x0000000e110c7210 */ /* 0x008fe20007ffe0ff */
[----:B------:R-:W-:-:S03]  /*2ea0*/  IMAD R13, R14, 0x4, R10 ;  /* 0x000000040e0d7824 */ /* 0x000fc600078e020a */
[C---:B------:R-:W-:Y:S02]  /*2eb0*/  LEA R19, R12.reuse, R1, 0x2 ;  /* 0x000000010c137211 */ /* 0x040fe400078e10ff */
[----:B------:R-:W3:Y:S04]  /*2ec0*/  LDL R15, [R13] ;  /* 0x000000000d0f7983 */ /* 0x000ee80000100800 */
[----:B------:R-:W3:Y:S01]  /*2ed0*/  LDL R41, [R19] ;  /* 0x0000000013297983 */ /* 0x000ee20000100800 */
[----:B------:R-:W-:Y:S02]  /*2ee0*/  IMAD.U32 R12, R12, 0x4, R1 ;  /* 0x000000040c0c7824 */ /* 0x000fe400078e0001 */
[----:B---3-5:R-:W-:-:S05]  /*2ef0*/  FFMA R40, R16, R15, R41 ;  /* 0x0000000f10287223 */ /* 0x028fca0000000029 */
[----:B------:R0:W-:Y:S04]  /*2f00*/  STL [R19], R40 ;  /* 0x0000002813007387 */ /* 0x0001e80000100800 */
[----:B------:R-:W3:Y:S04]  /*2f10*/  LDL R15, [R13+0x4] ;  /* 0x000004000d0f7983 */ /* 0x000ee80000100800 */
[----:B------:R-:W3:Y:S04]  /*2f20*/  LDL R41, [R12+0x4] ;  /* 0x000004000c297983 */ /* 0x000ee80000100800 */
[----:B------:R-:W4:Y:S04]  /*2f30*/  LDL R43, [R12+0x8] ;  /* 0x000008000c2b7983 */ /* 0x000f280000100800 */
[----:B------:R-:W2:Y:S01]  /*2f40*/  LDL R45, [R12+0xc] ;  /* 0x00000c000c2d7983 */ /* 0x000ea20000100800 */
[----:B---3--:R-:W-:-:S05]  /*2f50*/  FFMA R15, R16, R15, R41 ;  /* 0x0000000f100f7223 */ /* 0x008fca0000000029 */
[----:B------:R1:W-:Y:S04]  /*2f60*/  STL [R12+0x4], R15 ;  /* 0x0000040f0c007387 */ /* 0x0003e80000100800 */
[----:B------:R-:W4:Y:S02]  /*2f70*/  LDL R41, [R13+0x8] ;  /* 0x000008000d297983 */ /* 0x000f240000100800 */
[----:B----4-:R-:W-:-:S05]  /*2f80*/  FFMA R41, R16, R41, R43 ;  /* 0x0000002910297223 */ /* 0x010fca000000002b */
[----:B------:R3:W-:Y:S04]  /*2f90*/  STL [R12+0x8], R41 ;  /* 0x000008290c007387 */ /* 0x0007e80000100800 */
[----:B------:R-:W2:Y:S02]  /*2fa0*/  LDL R43, [R13+0xc] ;  /* 0x00000c000d2b7983 */ /* 0x000ea40000100800 */
[C---:B--2---:R-:W-:Y:S02]  /*2fb0*/  FFMA R43, R16.reuse, R43, R45 ;  /* 0x0000002b102b7223 */ /* 0x044fe4000000002d */
[----:B------:R-:W2:Y:S04]  /*2fc0*/  LDL R45, [R12+0x10] ;  /* 0x000010000c2d7983 */ /* 0x000ea80000100800 */
[----:B------:R4:W-:Y:S04]  /*2fd0*/  STL [R12+0xc], R43 ;  /* 0x00000c2b0c007387 */ /* 0x0009e80000100800 */
[----:B0-----:R-:W2:Y:S02]  /*2fe0*/  LDL R19, [R13+0x10] ;  /* 0x000010000d137983 */ /* 0x001ea40000100800 */
[----:B--2---:R-:W-:-:S02]  /*2ff0*/  FFMA R19, R16, R19, R45 ;  /* 0x0000001310137223 */ /* 0x004fc4000000002d */
[----:B------:R-:W2:Y:S04]  /*3000*/  LDL R45, [R12+0x14] ;  /* 0x000014000c2d7983 */ /* 0x000ea80000100800 */
[----:B------:R0:W-:Y:S04]  /*3010*/  STL [R12+0x10], R19 ;  /* 0x000010130c007387 */ /* 0x0001e80000100800 */
[----:B-1----:R-:W2:Y:S02]  /*3020*/  LDL R15, [R13+0x14] ;  /* 0x000014000d0f7983 */ /* 0x002ea40000100800 */
[----:B--2---:R-:W-:-:S02]  /*3030*/  FFMA R15, R16, R15, R45 ;  /* 0x0000000f100f7223 */ /* 0x004fc4000000002d */
[----:B------:R-:W2:Y:S04]  /*3040*/  LDL R45, [R12+0x18] ;  /* 0x000018000c2d7983 */ /* 0x000ea80000100800 */
[----:B------:R0:W-:Y:S04]  /*3050*/  STL [R12+0x14], R15 ;  /* 0x0000140f0c007387 */ /* 0x0001e80000100800 */
[----:B---3--:R-:W2:Y:S02]  /*3060*/  LDL R41, [R13+0x18] ;  /* 0x000018000d297983 */ /* 0x008ea40000100800 */
[----:B--2---:R-:W-:-:S02]  /*3070*/  FFMA R41, R16, R41, R45 ;  /* 0x0000002910297223 */ /* 0x004fc4000000002d */
[----:B------:R-:W2:Y:S04]  /*3080*/  LDL R45, [R12+0x1c] ;  /* 0x00001c000c2d7983 */ /* 0x000ea80000100800 */
[----:B------:R0:W-:Y:S04]  /*3090*/  STL [R12+0x18], R41 ;  /* 0x000018290c007387 */ /* 0x0001e80000100800 */
[----:B----4-:R-:W2:Y:S01]  /*30a0*/  LDL R43, [R13+0x1c] ;  /* 0x00001c000d2b7983 */ /* 0x010ea20000100800 */
[----:B------:R-:W-:Y:S01]  /*30b0*/  IADD3 R14, PT, PT, R14, 0x8, RZ ;  /* 0x000000080e0e7810 */ /* 0x000fe20007ffe0ff */
[----:B--2---:R-:W-:-:S05]  /*30c0*/  FFMA R43, R16, R43, R45 ;  /* 0x0000002b102b7223 */ /* 0x004fca000000002d */
[----:B------:R0:W-:Y:S02]  /*30d0*/  STL [R12+0x1c], R43 ;  /* 0x00001c2b0c007387 */ /* 0x0001e40000100800 */
.L_x_30:
[----:B------:R-:W-:Y:S05]  /*30e0*/  @!P2 BRA `(.L_x_29) ;  /* 0x0000000000b8a947 */ /* 0x000fea0003800000 */
[----:B------:R-:W-:Y:S02]  /*30f0*/  ISETP.GE.U32.AND P4, PT, R27, 0x3, PT ;  /* 0x000000031b00780c */ /* 0x000fe40003f86070 */
[----:B------:R-:W-:-:S11]  /*3100*/  ISETP.NE.AND P5, PT, R26, RZ, PT ;  /* 0x000000ff1a00720c */ /* 0x000fd60003fa5270 */
[----:B------:R-:W-:Y:S05]  /*3110*/  @!P4 BRA `(.L_x_31) ;  /* 0x000000000054c947 */ /* 0x000fea0003800000 */
[----:B0--3--:R-:W-:Y:S01]  /*3120*/  IMAD.IADD R12, R17, 0x1, R14 ;  /* 0x00000001110c7824 */ /* 0x009fe200078e020e */
[----:B------:R-:W-:-:S03]  /*3130*/  LEA R40, R14, R10, 0x2 ;  /* 0x0000000a0e287211 */ /* 0x000fc600078e10ff */
[C---:B------:R-:W-:Y:S02]  /*3140*/  IMAD R42, R12.reuse, 0x4, R1 ;  /* 0x000000040c2a7824 */ /* 0x040fe400078e0201 */
[----:B------:R-:W3:Y:S04]  /*3150*/  LDL R13, [R40] ;  /* 0x00000000280d7983 */ /* 0x000ee80000100800 */
[----:B------:R-:W3:Y:S01]  /*3160*/  LDL R15, [R42] ;  /* 0x000000002a0f7983 */ /* 0x000ee20000100800 */
[----:B------:R-:W-:Y:S01]  /*3170*/  LEA R12, R12, R1, 0x2 ;  /* 0x000000010c0c7211 */ /* 0x000fe200078e10ff */
        /* <DEDUP_REMOVED lines=11> */
[----:B------:R-:W2:Y:S01]  /*3230*/  LDL R41, [R40+0xc] ;  /* 0x00000c0028297983 */ /* 0x000ea20000100800 */
[----:B------:R-:W-:Y:S02]  /*3240*/  VIADD R14, R14, 0x4 ;  /* 0x000000040e0e7836 */ /* 0x000fe40000000000 */
[----:B--2---:R-:W-:-:S05]  /*3250*/  FFMA R41, R16, R41, R43 ;  /* 0x0000002910297223 */ /* 0x004fca000000002b */
[----:B------:R1:W-:Y:S02]  /*3260*/  STL [R12+0xc], R41 ;  /* 0x00000c290c007387 */ /* 0x0003e40000100800 */
.L_x_31:
[----:B------:R-:W-:Y:S05]  /*3270*/  @!P5 BRA `(.L_x_29) ;  /* 0x000000000054d947 */ /* 0x000fea0003800000 */
[----:B01-3--:R-:W-:Y:S01]  /*3280*/  IADD3 R12, PT, PT, R17, R14, RZ ;  /* 0x0000000e110c7210 */ /* 0x00bfe20007ffe0ff */
[----:B------:R-:W-:-:S03]  /*3290*/  IMAD R13, R14, 0x4, R10 ;  /* 0x000000040e0d7824 */ /* 0x000fc600078e020a */
[----:B------:R-:W-:Y:S02]  /*32a0*/  LEA R12, R12, R1, 0x2 ;  /* 0x000000010c0c7211 */ /* 0x000fe400078e10ff */
[----:B------:R-:W3:Y:S04]  /*32b0*/  LDL R15, [R13] ;  /* 0x000000000d0f7983 */ /* 0x000ee80000100800 */
[----:B------:R-:W3:Y:S01]  /*32c0*/  LDL R19, [R12] ;  /* 0x000000000c137983 */ /* 0x000ee20000100800 */
[----:B------:R-:W-:Y:S01]  /*32d0*/  ISETP.NE.AND P4, PT, R26, 0x1, PT ;  /* 0x000000011a00780c */ /* 0x000fe20003f85270 */
[----:B---3-5:R-:W-:-:S05]  /*32e0*/  FFMA R15, R16, R15, R19 ;  /* 0x0000000f100f7223 */ /* 0x028fca0000000013 */
[----:B------:R4:W-:Y:S07]  /*32f0*/  STL [R12], R15 ;  /* 0x0000000f0c007387 */ /* 0x0009ee0000100800 */
[----:B------:R-:W-:Y:S05]  /*3300*/  @!P4 BRA `(.L_x_29) ;  /* 0x000000000030c947 */ /* 0x000fea0003800000 */
[----:B----4-:R-:W-:Y:S01]  /*3310*/  IMAD.IADD R12, R17, 0x1, R14 ;  /* 0x00000001110c7824 */ /* 0x010fe200078e020e */
[----:B------:R-:W3:Y:S04]  /*3320*/  LDL R15, [R13+0x4] ;  /* 0x000004000d0f7983 */ /* 0x000ee80000100800 */
[----:B------:R-:W-:-:S05]  /*3330*/  LEA R12, R12, R1, 0x2 ;  /* 0x000000010c0c7211 */ /* 0x000fca00078e10ff */
[----:B------:R-:W3:Y:S01]  /*3340*/  LDL R17, [R12+0x4] ;  /* 0x000004000c117983 */ /* 0x000ee20000100800 */
[----:B------:R-:W-:Y:S01]  /*3350*/  ISETP.NE.AND P4, PT, R26, 0x2, PT ;  /* 0x000000021a00780c */ /* 0x000fe20003f85270 */
[----:B---3--:R-:W-:-:S05]  /*3360*/  FFMA R15, R16, R15, R17 ;  /* 0x0000000f100f7223 */ /* 0x008fca0000000011 */
[----:B------:R0:W-:Y:S07]  /*3370*/  STL [R12+0x4], R15 ;  /* 0x0000040f0c007387 */ /* 0x0001ee0000100800 */
[----:B------:R-:W-:Y:S05]  /*3380*/  @!P4 BRA `(.L_x_29) ;  /* 0x000000000010c947 */ /* 0x000fea0003800000 */
[----:B------:R-:W3:Y:S04]  /*3390*/  LDL R13, [R13+0x8] ;  /* 0x000008000d0d7983 */ /* 0x000ee80000100800 */
[----:B0-----:R-:W3:Y:S02]  /*33a0*/  LDL R15, [R12+0x8] ;  /* 0x000008000c0f7983 */ /* 0x001ee40000100800 */
[----:B---3--:R-:W-:-:S05]  /*33b0*/  FFMA R15, R16, R13, R15 ;  /* 0x0000000d100f7223 */ /* 0x008fca000000000f */
[----:B------:R0:W-:Y:S02]  /*33c0*/  STL [R12+0x8], R15 ;  /* 0x0000080f0c007387 */ /* 0x0001e40000100800 */
.L_x_29:
[----:B------:R-:W-:Y:S05]  /*33d0*/  @P3 BRA `(.L_x_32) ;  /* 0xfffffff400883947 */ /* 0x000fea000383ffff */
.L_x_21:
[----:B------:R-:W1:Y:S01]  /*33e0*/  LDCU UR5, c[0x0][0x3b8] ;  /* 0x00007700ff0577ac */ /* 0x000e620008000800 */
[----:B------:R-:W-:-:S04]  /*33f0*/  UIADD3 UR4, UPT, UPT, UR4, 0x1, URZ ;  /* 0x0000000104047890 */ /* 0x000fc8000fffe0ff */
[----:B-1----:R-:W-:-:S09]  /*3400*/  UISETP.NE.AND UP0, UPT, UR4, UR5, UPT ;  /* 0x000000050400728c */ /* 0x002fd2000bf05270 */
[----:B------:R-:W-:Y:S05]  /*3410*/  BRA.U !UP0, `(.L_x_14) ;  /* 0x0000000508307547 */ /* 0x000fea000b800000 */
[----:B------:R-:W-:Y:S05]  /*3420*/  BRA `(.L_x_33) ;  /* 0xffffffec00007947 */ /* 0x000fea000383ffff */
.L_x_15:
[----:B------:R-:W5:Y:S02]  /*3430*/  LDCU UR4, c[0x0][0x3c0] ;  /* 0x00007800ff0477ac */ /* 0x000f640008000800 */
[----:B-----5:R-:W-:-:S09]  /*3440*/  UISETP.GE.AND UP0, UPT, UR4, 0x1, UPT ;  /* 0x000000010400788c */ /* 0x020fd2000bf06270 */
[----:B------:R-:W-:Y:S05]  /*3450*/  BRA.U !UP0, `(.L_x_14) ;  /* 0x0000000508207547 */ /* 0x000fea000b800000 */
[----:B------:R-:W-:-:S05]  /*3460*/  UMOV UR4, URZ ;  /* 0x000000ff00047c82 */ /* 0x000fca0008000000 */
.L_x_39:
[----:B0-----:R-:W0:Y:S01]  /*3470*/  LDC R13, c[0x0][0x3b4] ;  /* 0x0000ed00ff0d7b82 */ /* 0x001e220000000800 */
[----:B------:R-:W5:Y:S01]  /*3480*/  LDCU UR5, c[0x0][0x3b8] ;  /* 0x00007700ff0577ac */ /* 0x000f620008000800 */
[----:B------:R-:W-:Y:S01]  /*3490*/  ISETP.GE.U32.AND P2, PT, R29, 0x7, PT ;  /* 0x000000071d00780c */ /* 0x000fe20003f46070 */
[----:B------:R-:W-:Y:S02]  /*34a0*/  IMAD.MOV.U32 R17, RZ, RZ, RZ ;  /* 0x000000ffff117224 */ /* 0x000fe400078e00ff */
[----:B0-----:R-:W-:Y:S01]  /*34b0*/  IMAD R40, R13, UR4, R20 ;  /* 0x000000040d287c24 */ /* 0x001fe2000f8e0214 */
[----:B------:R-:W-:-:S04]  /*34c0*/  UIADD3 UR4, UPT, UPT, UR4, 0x1, URZ ;  /* 0x0000000104047890 */ /* 0x000fc8000fffe0ff */
[----:B-----5:R-:W-:-:S05]  /*34d0*/  UISETP.NE.AND UP0, UPT, UR4, UR5, UPT ;  /* 0x000000050400728c */ /* 0x020fca000bf05270 */
[----:B------:R-:W-:Y:S06]  /*34e0*/  @!P2 BRA `(.L_x_34) ;  /* 0x000000000054a947 */ /* 0x000fec0003800000 */
[----:B------:R-:W0:Y:S01]  /*34f0*/  S2UR UR6, SR_CgaCtaId ;  /* 0x00000000000679c3 */ /* 0x000e220000008800 */
[----:B----4-:R-:W-:Y:S01]  /*3500*/  HFMA2 R41, -RZ, RZ, 0, 0 ;  /* 0x00000000ff297431 */ /* 0x010fe200000001ff */
[----:B------:R-:W-:Y:S02]  /*3510*/  UMOV UR5, 0x400 ;  /* 0x0000040000057882 */ /* 0x000fe40000000000 */
[----:B0-----:R-:W-:-:S12]  /*3520*/  ULEA UR5, UR6, UR5, 0x18 ;  /* 0x0000000506057291 */ /* 0x001fd8000f8ec0ff */
.L_x_35:
[----:B01-3--:R-:W-:Y:S01]  /*3530*/  IMAD.IADD R12, R40, 0x1, R41 ;  /* 0x00000001280c7824 */ /* 0x00bfe200078e0229 */
[C---:B------:R-:W-:Y:S01]  /*3540*/  LEA R43, R41.reuse, R10, 0x2 ;  /* 0x0000000a292b7211 */ /* 0x040fe200078e10ff */
[----:B------:R-:W-:-:S03]  /*3550*/  VIADD R41, R41, 0x8 ;  /* 0x0000000829297836 */ /* 0x000fc60000000000 */
        /* <DEDUP_REMOVED lines=13> */
[----:B0-----:R-:W-:-:S07]  /*3630*/  MOV R17, R24 ;  /* 0x0000001800117202 */ /* 0x001fce0000000f00 */
.L_x_34:
[----:B------:R-:W-:-:S13]  /*3640*/  ISETP.NE.AND P2, PT, R28, RZ, PT ;  /* 0x000000ff1c00720c */ /* 0x000fda0003f45270 */
[----:B------:R-:W-:Y:S05]  /*3650*/  @!P2 BRA `(.L_x_36) ;  /* 0x00000000009ca947 */ /* 0x000fea0003800000 */
[----:B------:R-:W-:Y:S02]  /*3660*/  ISETP.GE.U32.AND P2, PT, R27, 0x3, PT ;  /* 0x000000031b00780c */ /* 0x000fe40003f46070 */
[----:B------:R-:W-:-:S11]  /*3670*/  ISETP.NE.AND P3, PT, R26, RZ, PT ;  /* 0x000000ff1a00720c */ /* 0x000fd60003f65270 */
[----:B------:R-:W-:Y:S05]  /*3680*/  @!P2 BRA `(.L_x_37) ;  /* 0x000000000034a947 */ /* 0x000fea0003800000 */
[----:B------:R-:W0:Y:S01]  /*3690*/  S2UR UR6, SR_CgaCtaId ;  /* 0x00000000000679c3 */ /* 0x000e220000008800 */
[----:B------:R-:W-:Y:S01]  /*36a0*/  UMOV UR5, 0x400 ;  /* 0x0000040000057882 */ /* 0x000fe20000000000 */
[----:B-1-34-:R-:W-:Y:S01]  /*36b0*/  IMAD.IADD R12, R40, 0x1, R17 ;  /* 0x00000001280c7824 */ /* 0x01afe200078e0211 */
[C---:B------:R-:W-:Y:S01]  /*36c0*/  LEA R18, R17.reuse, R10, 0x2 ;  /* 0x0000000a11127211 */ /* 0x040fe200078e10ff */
[----:B------:R-:W-:Y:S01]  /*36d0*/  VIADD R17, R17, 0x4 ;  /* 0x0000000411117836 */ /* 0x000fe20000000000 */
        /* <DEDUP_REMOVED lines=8> */
.L_x_37:
[----:B------:R-:W-:Y:S05]  /*3760*/  @!P3 BRA `(.L_x_36) ;  /* 0x000000000058b947 */ /* 0x000fea0003800000 */
[----:B------:R-:W-:Y:S02]  /*3770*/  ISETP.NE.AND P2, PT, R26, 0x1, PT ;  /* 0x000000011a00780c */ /* 0x000fe40003f45270 */
[----:B------:R-:W-:-:S11]  /*3780*/  ISETP.NE.AND P3, PT, R23, RZ, PT ;  /* 0x000000ff1700720c */ /* 0x000fd60003f65270 */
[----:B------:R-:W-:Y:S05]  /*3790*/  @!P2 BRA `(.L_x_38) ;  /* 0x000000000028a947 */ /* 0x000fea0003800000 */
[----:B------:R-:W5:Y:S01]  /*37a0*/  S2UR UR6, SR_CgaCtaId ;  /* 0x00000000000679c3 */ /* 0x000f620000008800 */
[----:B------:R-:W-:Y:S01]  /*37b0*/  UMOV UR5, 0x400 ;  /* 0x0000040000057882 */ /* 0x000fe20000000000 */
[----:B01-34-:R-:W-:Y:S01]  /*37c0*/  IADD3 R12, PT, PT, R40, R17, RZ ;  /* 0x00000011280c7210 */ /* 0x01bfe20007ffe0ff */
[C---:B------:R-:W-:Y:S01]  /*37d0*/  IMAD R15, R17.reuse, 0x4, R10 ;  /* 0x00000004110f7824 */ /* 0x040fe200078e020a */
[----:B------:R-:W-:Y:S01]  /*37e0*/  IADD3 R17, PT, PT, R17, 0x2, RZ ;  /* 0x0000000211117810 */ /* 0x000fe20007ffe0ff */
[----:B-----5:R-:W-:-:S06]  /*37f0*/  ULEA UR5, UR6, UR5, 0x18 ;  /* 0x0000000506057291 */ /* 0x020fcc000f8ec0ff */
[----:B------:R-:W-:-:S05]  /*3800*/  LEA R14, R12, UR5, 0x2 ;  /* 0x000000050c0e7c11 */ /* 0x000fca000f8e10ff */
[----:B------:R-:W-:Y:S04]  /*3810*/  LDS R12, [R14] ;  /* 0x000000000e0c7984 */ /* 0x000fe80000000800 */
[----:B------:R-:W0:Y:S04]  /*3820*/  LDS R13, [R14+0x4] ;  /* 0x000004000e0d7984 */ /* 0x000e280000000800 */
[----:B0-----:R0:W-:Y:S02]  /*3830*/  STL.64 [R15], R12 ;  /* 0x0000000c0f007387 */ /* 0x0011e40000100a00 */
.L_x_38:
[----:B------:R-:W-:Y:S05]  /*3840*/  @!P3 BRA `(.L_x_36) ;  /* 0x000000000020b947 */ /* 0x000fea0003800000 */
[----:B------:R-:W5:Y:S01]  /*3850*/  S2UR UR6, SR_CgaCtaId ;  /* 0x00000000000679c3 */ /* 0x000f620000008800 */
[----:B------:R-:W-:Y:S01]  /*3860*/  UMOV UR5, 0x400 ;  /* 0x0000040000057882 */ /* 0x000fe20000000000 */
[----:B------:R-:W-:Y:S01]  /*3870*/  IMAD.IADD R40, R40, 0x1, R17 ;  /* 0x0000000128287824 */ /* 0x000fe200078e0211 */
[----:B0-----:R-:W-:Y:S01]  /*3880*/  LEA R13, R17, R10, 0x2 ;  /* 0x0000000a110d7211 */ /* 0x001fe200078e10ff */
[----:B-----5:R-:W-:-:S06]  /*3890*/  ULEA UR5, UR6, UR5, 0x18 ;  /* 0x0000000506057291 */ /* 0x020fcc000f8ec0ff */
[----:B------:R-:W-:-:S06]  /*38a0*/  LEA R40, R40, UR5, 0x2 ;  /* 0x0000000528287c11 */ /* 0x000fcc000f8e10ff */
[----:B------:R-:W0:Y:S04]  /*38b0*/  LDS R40, [R40] ;  /* 0x0000000028287984 */ /* 0x000e280000000800 */
[----:B0-----:R0:W-:Y:S02]  /*38c0*/  STL [R13], R40 ;  /* 0x000000280d007387 */ /* 0x0011e40000100800 */
.L_x_36:
[----:B------:R-:W-:Y:S05]  /*38d0*/  BRA.U UP0, `(.L_x_39) ;  /* 0xfffffff900e47547 */ /* 0x000fea000b83ffff */
.L_x_14:
[----:B------:R-:W-:Y:S06]  /*38e0*/  BAR.SYNC.DEFER_BLOCKING 0x0 ;  /* 0x0000000000007b1d */ /* 0x000fec0000010000 */
[----:B------:R-:W-:Y:S05]  /*38f0*/  @!P1 BRA `(.L_x_40) ;  /* 0xffffffd800249947 */ /* 0x000fea000383ffff */
.L_x_7:
[----:B------:R-:W0:Y:S02]  /*3900*/  LDC R0, c[0x0][0x3bc] ;  /* 0x0000ef00ff007b82 */ /* 0x000e240000000800 */
[----:B0-----:R-:W-:-:S13]  /*3910*/  ISETP.GE.AND P0, PT, R0, 0x1, PT ;  /* 0x000000010000780c */ /* 0x001fda0003f06270 */
[----:B------:R-:W-:Y:S05]  /*3920*/  @!P0 EXIT ;  /* 0x000000000000894d */ /* 0x000fea0003800000 */
[----:B------:R-:W0:Y:S02]  /*3930*/  LDC R8, c[0x0][0x3c0] ;  /* 0x0000f000ff087b82 */ /* 0x000e240000000800 */
[----:B0-----:R-:W-:-:S13]  /*3940*/  ISETP.GE.AND P0, PT, R8, 0x1, PT ;  /* 0x000000010800780c */ /* 0x001fda0003f06270 */
[----:B------:R-:W-:Y:S05]  /*3950*/  @!P0 EXIT ;  /* 0x000000000000894d */ /* 0x000fea0003800000 */
[C---:B------:R-:W-:Y:S01]  /*3960*/  LOP3.LUT R28, R8.reuse, 0x7, RZ, 0xc0, !PT ;  /* 0x00000007081c7812 */ /* 0x040fe200078ec0ff */
[----:B-1----:R-:W-:Y:S01]  /*3970*/  IMAD R2, R7, R8, RZ ;  /* 0x0000000807027224 */ /* 0x002fe200078e02ff */
[C---:B------:R-:W-:Y:S01]  /*3980*/  LOP3.LUT R5, R8.reuse, 0x7ffffff8, RZ, 0xc0, !PT ;  /* 0x7ffffff808057812 */ /* 0x040fe200078ec0ff */
[----:B------:R-:W-:Y:S01]  /*3990*/  IMAD.MOV.U32 R10, RZ, RZ, RZ ;  /* 0x000000ffff0a7224 */ /* 0x000fe200078e00ff */
[----:B------:R-:W-:Y:S01]  /*39a0*/  LOP3.LUT R8, R8, 0x3, RZ, 0xc0, !PT ;  /* 0x0000000308087812 */ /* 0x000fe200078ec0ff */
[----:B------:R-:W-:Y:S01]  /*39b0*/  VIADD R0, R28, 0xffffffff ;  /* 0xffffffff1c007836 */ /* 0x000fe20000000000 */
[----:B------:R-:W-:Y:S02]  /*39c0*/  IADD3 R9, PT, PT, R1, 0x10, RZ ;  /* 0x0000001001097810 */ /* 0x000fe40007ffe0ff */
[----:B------:R-:W-:Y:S02]  /*39d0*/  IADD3 R11, PT, PT, -R5, RZ, RZ ;  /* 0x000000ff050b7210 */ /* 0x000fe40007ffe1ff */
[----:B------:R-:W-:-:S13]  /*39e0*/  ISETP.GE.U32.AND P0, PT, R0, 0x3, PT ;  /* 0x000000030000780c */ /* 0x000fda0003f06070 */
.L_x_47:
[----:B0--34-:R-:W0:Y:S01]  /*39f0*/  LDC R15, c[0x0][0x3c0] ;  /* 0x0000f000ff0f7b82 */ /* 0x019e220000000800 */
[----:B-1----:R-:W1:Y:S01]  /*3a00*/  LDCU UR4, c[0x0][0x384] ;  /* 0x00007080ff0477ac */ /* 0x002e620008000800 */
[----:B------:R-:W-:-:S06]  /*3a10*/  IMAD.MOV.U32 R17, RZ, RZ, RZ ;  /* 0x000000ffff117224 */ /* 0x000fcc00078e00ff */
[----:B------:R-:W3:Y:S01]  /*3a20*/  LDC R12, c[0x0][0x3bc] ;  /* 0x0000ef00ff0c7b82 */ /* 0x000ee20000000800 */
[----:B0-----:R-:W-:Y:S01]  /*3a30*/  ISETP.GE.U32.AND P1, PT, R15, 0x8, PT ;  /* 0x000000080f00780c */ /* 0x001fe20003f26070 */
[----:B------:R-:W-:Y:S02]  /*3a40*/  IMAD R14, R10, R15, RZ ;  /* 0x0000000f0a0e7224 */ /* 0x000fe400078e02ff */
[----:B---3--:R-:W-:-:S04]  /*3a50*/  IMAD R13, R33, R12, R10 ;  /* 0x0000000c210d7224 */ /* 0x008fc800078e020a */
[----:B-1----:R-:W-:-:S06]  /*3a60*/  IMAD R13, R13, UR4, R2 ;  /* 0x000000040d0d7c24 */ /* 0x002fcc000f8e0202 */
[----:B------:R-:W-:Y:S05]  /*3a70*/  @!P1 BRA `(.L_x_41) ;  /* 0x00000004001c9947 */ /* 0x000fea0003800000 */
[----:B------:R-:W-:Y:S01]  /*3a80*/  HFMA2 R0, -RZ, RZ, 0, 0 ;  /* 0x00000000ff007431 */ /* 0x000fe200000001ff */
[----:B------:R-:W-:Y:S01]  /*3a90*/  BSSY.RECONVERGENT B0, `(.L_x_42) ;  /* 0x0000044000007945 */ /* 0x000fe20003800200 */
[----:B-----5:R-:W-:Y:S02]  /*3aa0*/  IMAD R16, R14, 0x4, R9 ;  /* 0x000000040e107824 */ /* 0x020fe400078e0209 */
[----:B------:R-:W-:-:S07]  /*3ab0*/  IMAD.MOV.U32 R17, RZ, RZ, R11 ;  /* 0x000000ffff117224 */ /* 0x000fce00078e000b */
.L_x_43:
[----:B0-----:R-:W0:Y:S01]  /*3ac0*/  LDCU.64 UR4, c[0x0][0x3a8] ;  /* 0x00007500ff0477ac */ /* 0x001e220008000a00 */
[----:B------:R-:W-:Y:S01]  /*3ad0*/  IADD3 R6, PT, PT, R13, R0, RZ ;  /* 0x000000000d067210 */ /* 0x000fe20007ffe0ff */
[----:B------:R-:W3:Y:S01]  /*3ae0*/  LDL R20, [R16+-0xc] ;  /* 0xfffff40010147983 */ /* 0x000ee20000100800 */
[----:B--2---:R-:W-:Y:S02]  /*3af0*/  R2UR UR6, R34 ;  /* 0x00000000220672ca */ /* 0x004fe400000e0000 */
[C---:B------:R-:W-:Y:S01]  /*3b00*/  IADD3 R7, P1, PT, R6.reuse, R4, RZ ;  /* 0x0000000406077210 */ /* 0x040fe20007f3e0ff */
[----:B------:R-:W2:Y:S01]  /*3b10*/  LDL R22, [R16+-0x8] ;  /* 0xfffff80010167983 */ /* 0x000ea20000100800 */
[----:B------:R-:W-:Y:S02]  /*3b20*/  R2UR UR7, R35 ;  /* 0x00000000230772ca */ /* 0x000fe400000e0000 */
[----:B------:R-:W-:Y:S01]  /*3b30*/  LEA.HI.X.SX32 R18, R6, R3, 0x1, P1 ;  /* 0x0000000306127211 */ /* 0x000fe200008f0eff */
[----:B------:R-:W4:Y:S01]  /*3b40*/  LDL R24, [R16+-0x4] ;  /* 0xfffffc0010187983 */ /* 0x000f220000100800 */
[----:B------:R-:W-:-:S02]  /*3b50*/  R2UR UR8, R34 ;  /* 0x00000000220872ca */ /* 0x000fc400000e0000 */
[C---:B------:R-:W-:Y:S01]  /*3b60*/  R2UR UR9, R35.reuse ;  /* 0x00000000230972ca */ /* 0x040fe200000e0000 */
[----:B------:R-:W5:Y:S01]  /*3b70*/  LDL R26, [R16] ;  /* 0x00000000101a7983 */ /* 0x000f620000100800 */
[C---:B------:R-:W-:Y:S02]  /*3b80*/  R2UR UR10, R34.reuse ;  /* 0x00000000220a72ca */ /* 0x040fe400000e0000 */
[----:B------:R-:W-:Y:S01]  /*3b90*/  R2UR UR11, R35 ;  /* 0x00000000230b72ca */ /* 0x000fe200000e0000 */
[----:B------:R-:W5:Y:S01]  /*3ba0*/  LDL R29, [R16+0x4] ;  /* 0x00000400101d7983 */ /* 0x000f620000100800 */
[C---:B0-----:R-:W-:Y:S02]  /*3bb0*/  LEA R6, P1, R7.reuse, UR4, 0x2 ;  /* 0x0000000407067c11 */ /* 0x041fe4000f8210ff */
[----:B------:R-:W-:Y:S01]  /*3bc0*/  R2UR UR4, R34 ;  /* 0x00000000220472ca */ /* 0x000fe200000e0000 */
[----:B------:R-:W5:Y:S01]  /*3bd0*/  LDL R31, [R16+0x8] ;  /* 0x00000800101f7983 */ /* 0x000f620000100800 */
[----:B------:R-:W-:-:S02]  /*3be0*/  LEA.HI.X R7, R7, UR5, R18, 0x2, P1 ;  /* 0x0000000507077c11 */ /* 0x000fc400088f1412 */
[C---:B------:R-:W-:Y:S01]  /*3bf0*/  R2UR UR5, R35.reuse ;  /* 0x00000000230572ca */ /* 0x040fe200000e0000 */
[----:B------:R-:W3:Y:S01]  /*3c00*/  LDL R18, [R16+-0x10] ;  /* 0xfffff00010127983 */ /* 0x000ee20000100800 */
[C---:B------:R-:W-:Y:S02]  /*3c10*/  R2UR UR12, R34.reuse ;  /* 0x00000000220c72ca */ /* 0x040fe400000e0000 */
[C---:B------:R-:W-:Y:S01]  /*3c20*/  R2UR UR13, R35.reuse ;  /* 0x00000000230d72ca */ /* 0x040fe200000e0000 */
[----:B------:R-:W2:Y:S01]  /*3c30*/  LDG.E R19, desc[UR6][R6.64] ;  /* 0x0000000606137981 */ /* 0x000ea2000c1e1900 */
[----:B------:R-:W-:Y:S02]  /*3c40*/  R2UR UR14, R34 ;  /* 0x00000000220e72ca */ /* 0x000fe400000e0000 */
[----:B------:R-:W-:Y:S01]  /*3c50*/  R2UR UR15, R35 ;  /* 0x00000000230f72ca */ /* 0x000fe200000e0000 */
[----:B------:R-:W4:Y:S04]  /*3c60*/  LDG.E R21, desc[UR8][R6.64+0x4] ;  /* 0x0000040806157981 */ /* 0x000f28000c1e1900 */
[----:B------:R-:W5:Y:S04]  /*3c70*/  LDG.E R23, desc[UR10][R6.64+0x8] ;  /* 0x0000080a06177981 */ /* 0x000f68000c1e1900 */
[----:B------:R-:W3:Y:S01]  /*3c80*/  LDG.E R25, desc[UR4][R6.64+0xc] ;  /* 0x00000c0406197981 */ /* 0x000ee2000c1e1900 */
[----:B------:R-:W2:Y:S03]  /*3c90*/  LDCU UR4, c[0x0][0x3a0] ;  /* 0x00007400ff0477ac */ /* 0x000ea60008000800 */
[----:B------:R-:W3:Y:S01]  /*3ca0*/  LDG.E R27, desc[UR12][R6.64+0x10] ;  /* 0x0000100c061b7981 */ /* 0x000ee2000c1e1900 */
[----:B------:R-:W0:Y:S03]  /*3cb0*/  LDCU UR5, c[0x0][0x38c] ;  /* 0x00007180ff0577ac */ /* 0x000e260008000800 */
[----:B------:R-:W3:Y:S04]  /*3cc0*/  LDG.E R30, desc[UR14][R6.64+0x14] ;  /* 0x0000140e061e7981 */ /* 0x000ee8000c1e1900 */
[----:B------:R-:W3:Y:S04]  /*3cd0*/  LDG.E R32, desc[UR6][R6.64+0x18] ;  /* 0x0000180606207981 */ /* 0x000ee8000c1e1900 */
[----:B------:R-:W3:Y:S04]  /*3ce0*/  LDG.E R37, desc[UR8][R6.64+0x1c] ;  /* 0x00001c0806257981 */ /* 0x000ee8000c1e1900 */
[----:B------:R1:W3:Y:S01]  /*3cf0*/  LDL R36, [R16+0xc] ;  /* 0x00000c0010247983 */ /* 0x0002e20000100800 */
[----:B------:R-:W-:-:S05]  /*3d00*/  VIADD R17, R17, 0x8 ;  /* 0x0000000811117836 */ /* 0x000fca0000000000 */
[----:B------:R-:W-:Y:S02]  /*3d10*/  ISETP.NE.AND P1, PT, R17, RZ, PT ;  /* 0x000000ff1100720c */ /* 0x000fe40003f25270 */
[----:B------:R-:W-:Y:S01]  /*3d20*/  IADD3 R0, PT, PT, R0, 0x8, RZ ;  /* 0x0000000800007810 */ /* 0x000fe20007ffe0ff */
[----:B-1----:R-:W-:Y:S02]  /*3d30*/  VIADD R16, R16, 0x20 ;  /* 0x0000002010107836 */ /* 0x002fe40000000000 */
[----:B--2---:R-:W-:Y:S01]  /*3d40*/  FMUL R19, R19, UR4 ;  /* 0x0000000413137c20 */ /* 0x004fe20008400000 */
[----:B----4-:R-:W-:Y:S01]  /*3d50*/  FMUL R21, R21, UR4 ;  /* 0x0000000415157c20 */ /* 0x010fe20008400000 */
[----:B-----5:R-:W-:Y:S01]  /*3d60*/  FMUL R23, R23, UR4 ;  /* 0x0000000417177c20 */ /* 0x020fe20008400000 */
[----:B---3--:R-:W-:Y:S01]  /*3d70*/  FMUL R25, R25, UR4 ;  /* 0x0000000419197c20 */ /* 0x008fe20008400000 */
[----:B------:R-:W-:Y:S01]  /*3d80*/  FMUL R27, R27, UR4 ;  /* 0x000000041b1b7c20 */ /* 0x000fe20008400000 */
[----:B------:R-:W-:Y:S01]  /*3d90*/  FMUL R30, R30, UR4 ;  /* 0x000000041e1e7c20 */ /* 0x000fe20008400000 */
[----:B------:R-:W-:Y:S01]  /*3da0*/  FMUL R32, R32, UR4 ;  /* 0x0000000420207c20 */ /* 0x000fe20008400000 */
[----:B------:R-:W-:Y:S01]  /*3db0*/  FMUL R37, R37, UR4 ;  /* 0x0000000425257c20 */ /* 0x000fe20008400000 */
[----:B0-----:R-:W-:Y:S01]  /*3dc0*/  FFMA R19, R18, UR5, R19 ;  /* 0x0000000512137c23 */ /* 0x001fe20008000013 */
[----:B------:R-:W-:Y:S01]  /*3dd0*/  FFMA R21, R20, UR5, R21 ;  /* 0x0000000514157c23 */ /* 0x000fe20008000015 */
[----:B------:R-:W-:Y:S01]  /*3de0*/  FFMA R23, R22, UR5, R23 ;  /* 0x0000000516177c23 */ /* 0x000fe20008000017 */
[----:B------:R-:W-:Y:S01]  /*3df0*/  FFMA R25, R24, UR5, R25 ;  /* 0x0000000518197c23 */ /* 0x000fe20008000019 */
[----:B------:R-:W-:Y:S01]  /*3e00*/  FFMA R27, R26, UR5, R27 ;  /* 0x000000051a1b7c23 */ /* 0x000fe2000800001b */
[----:B------:R-:W-:Y:S01]  /*3e10*/  FFMA R29, R29, UR5, R30 ;  /* 0x000000051d1d7c23 */ /* 0x000fe2000800001e */
[----:B------:R-:W-:Y:S01]  /*3e20*/  FFMA R31, R31, UR5, R32 ;  /* 0x000000051f1f7c23 */ /* 0x000fe20008000020 */
[----:B------:R-:W-:Y:S01]  /*3e30*/  FFMA R37, R36, UR5, R37 ;  /* 0x0000000524257c23 */ /* 0x000fe20008000025 */
[----:B------:R0:W-:Y:S04]  /*3e40*/  STG.E desc[UR6][R6.64], R19 ;  /* 0x0000001306007986 */ /* 0x0001e8000c101906 */
[----:B------:R0:W-:Y:S04]  /*3e50*/  STG.E desc[UR8][R6.64+0x4], R21 ;  /* 0x0000041506007986 */ /* 0x0001e8000c101908 */
[----:B------:R0:W-:Y:S04]  /*3e60*/  STG.E desc[UR10][R6.64+0x8], R23 ;  /* 0x0000081706007986 */ /* 0x0001e8000c10190a */
[----:B------:R0:W-:Y:S04]  /*3e70*/  STG.E desc[UR6][R6.64+0xc], R25 ;  /* 0x00000c1906007986 */ /* 0x0001e8000c101906 */
[----:B------:R0:W-:Y:S04]  /*3e80*/  STG.E desc[UR8][R6.64+0x10], R27 ;  /* 0x0000101b06007986 */ /* 0x0001e8000c101908 */
[----:B------:R0:W-:Y:S04]  /*3e90*/  STG.E desc[UR10][R6.64+0x14], R29 ;  /* 0x0000141d06007986 */ /* 0x0001e8000c10190a */
[----:B------:R0:W-:Y:S04]  /*3ea0*/  STG.E desc[UR12][R6.64+0x18], R31 ;  /* 0x0000181f06007986 */ /* 0x0001e8000c10190c */
[----:B------:R0:W-:Y:S01]  /*3eb0*/  STG.E desc[UR14][R6.64+0x1c], R37 ;  /* 0x00001c2506007986 */ /* 0x0001e2000c10190e */
[----:B------:R-:W-:Y:S05]  /*3ec0*/  @P1 BRA `(.L_x_43) ;  /* 0xfffffff800fc1947 */ /* 0x000fea000383ffff */
[----:B------:R-:W-:Y:S05]  /*3ed0*/  BSYNC.RECONVERGENT B0 ;  /* 0x0000000000007941 */ /* 0x000fea0003800200 */
.L_x_42:
[----:B------:R-:W-:-:S07]  /*3ee0*/  MOV R17, R5 ;  /* 0x0000000500117202 */ /* 0x000fce0000000f00 */
.L_x_41:
[----:B------:R-:W-:-:S13]  /*3ef0*/  ISETP.NE.AND P1, PT, R28, RZ, PT ;  /* 0x000000ff1c00720c */ /* 0x000fda0003f25270 */
[----:B------:R-:W-:Y:S05]  /*3f00*/  @!P1 BRA `(.L_x_44) ;  /* 0x0000000400709947 */ /* 0x000fea0003800000 */
[----:B------:R-:W-:Y:S01]  /*3f10*/  ISETP.NE.AND P2, PT, R8, RZ, PT ;  /* 0x000000ff0800720c */ /* 0x000fe20003f45270 */
[----:B------:R-:W-:-:S12]  /*3f20*/  @!P0 BRA `(.L_x_45) ;  /* 0x0000000000a48947 */ /* 0x000fd80003800000 */
[----:B------:R-:W1:Y:S01]  /*3f30*/  LDCU.64 UR4, c[0x0][0x3a8] ;  /* 0x00007500ff0477ac */ /* 0x000e620008000a00 */
[----:B------:R-:W-:Y:S01]  /*3f40*/  IMAD.IADD R0, R13, 0x1, R17 ;  /* 0x000000010d007824 */ /* 0x000fe200078e0211 */
[----:B--2---:R-:W-:Y:S02]  /*3f50*/  R2UR UR6, R34 ;  /* 0x00000000220672ca */ /* 0x004fe400000e0000 */
[C---:B------:R-:W-:Y:S02]  /*3f60*/  R2UR UR7, R35.reuse ;  /* 0x00000000230772ca */ /* 0x040fe400000e0000 */
[----:B0-----:R-:W-:Y:S02]  /*3f70*/  IADD3 R7, P1, PT, R0, R4, RZ ;  /* 0x0000000400077210 */ /* 0x001fe40007f3e0ff */
[----:B------:R-:W-:Y:S02]  /*3f80*/  R2UR UR8, R34 ;  /* 0x00000000220872ca */ /* 0x000fe400000e0000 */
[----:B------:R-:W-:-:S02]  /*3f90*/  R2UR UR9, R35 ;  /* 0x00000000230972ca */ /* 0x000fc400000e0000 */
[C---:B------:R-:W-:Y:S02]  /*3fa0*/  R2UR UR10, R34.reuse ;  /* 0x00000000220a72ca */ /* 0x040fe400000e0000 */
[C---:B------:R-:W-:Y:S02]  /*3fb0*/  R2UR UR11, R35.reuse ;  /* 0x00000000230b72ca */ /* 0x040fe400000e0000 */
[----:B------:R-:W-:Y:S02]  /*3fc0*/  R2UR UR12, R34 ;  /* 0x00000000220c72ca */ /* 0x000fe400000e0000 */
[----:B------:R-:W-:Y:S02]  /*3fd0*/  R2UR UR13, R35 ;  /* 0x00000000230d72ca */ /* 0x000fe400000e0000 */
[----:B------:R-:W-:Y:S02]  /*3fe0*/  LEA.HI.X.SX32 R0, R0, R3, 0x1, P1 ;  /* 0x0000000300007211 */ /* 0x000fe400008f0eff */
[----:B-1----:R-:W-:Y:S01]  /*3ff0*/  LEA R6, P1, R7, UR4, 0x2 ;  /* 0x0000000407067c11 */ /* 0x002fe2000f8210ff */
[----:B------:R-:W0:Y:S01]  /*4000*/  LDCU UR4, c[0x0][0x3a0] ;  /* 0x00007400ff0477ac */ /* 0x000e220008000800 */
[----:B-----5:R-:W-:-:S02]  /*4010*/  IADD3 R16, PT, PT, R14, R17, RZ ;  /* 0x000000110e107210 */ /* 0x020fc40007ffe0ff */
[----:B------:R-:W-:Y:S01]  /*4020*/  LEA.HI.X R7, R7, UR5, R0, 0x2, P1 ;  /* 0x0000000507077c11 */ /* 0x000fe200088f1400 */
[----:B------:R-:W-:Y:S01]  /*4030*/  IMAD.IADD R0, R14, 0x1, R17 ;  /* 0x000000010e007824 */ /* 0x000fe200078e0211 */
[----:B------:R-:W-:Y:S01]  /*4040*/  LEA R16, R16, R1, 0x2 ;  /* 0x0000000110107211 */ /* 0x000fe200078e10ff */
[----:B------:R-:W1:Y:S02]  /*4050*/  LDCU UR5, c[0x0][0x38c] ;  /* 0x00007180ff0577ac */ /* 0x000e640008000800 */
[----:B------:R-:W-:Y:S01]  /*4060*/  IMAD.U32 R26, R0, 0x4, R1 ;  /* 0x00000004001a7824 */ /* 0x000fe200078e0001 */
[----:B------:R-:W0:Y:S04]  /*4070*/  LDG.E R20, desc[UR8][R6.64+0x4] ;  /* 0x0000040806147981 */ /* 0x000e28000c1e1900 */
[----:B------:R-:W2:Y:S04]  /*4080*/  LDG.E R0, desc[UR6][R6.64] ;  /* 0x0000000606007981 */ /* 0x000ea8000c1e1900 */
[----:B------:R-:W3:Y:S04]  /*4090*/  LDG.E R23, desc[UR10][R6.64+0x8] ;  /* 0x0000080a06177981 */ /* 0x000ee8000c1e1900 */
[----:B------:R-:W4:Y:S04]  /*40a0*/  LDG.E R25, desc[UR12][R6.64+0xc] ;  /* 0x00000c0c06197981 */ /* 0x000f28000c1e1900 */
[----:B------:R-:W1:Y:S04]  /*40b0*/  LDL R16, [R16] ;  /* 0x0000000010107983 */ /* 0x000e680000100800 */
[----:B------:R-:W4:Y:S04]  /*40c0*/  LDL R18, [R26+0x4] ;  /* 0x000004001a127983 */ /* 0x000f280000100800 */
[----:B------:R-:W4:Y:S04]  /*40d0*/  LDL R22, [R26+0x8] ;  /* 0x000008001a167983 */ /* 0x000f280000100800 */
[----:B------:R-:W4:Y:S01]  /*40e0*/  LDL R24, [R26+0xc] ;  /* 0x00000c001a187983 */ /* 0x000f220000100800 */
[----:B------:R-:W-:Y:S01]  /*40f0*/  IADD3 R17, PT, PT, R17, 0x4, RZ ;  /* 0x0000000411117810 */ /* 0x000fe20007ffe0ff */
[----:B0-----:R-:W-:Y:S01]  /*4100*/  FMUL R21, R20, UR4 ;  /* 0x0000000414157c20 */ /* 0x001fe20008400000 */
[----:B--2---:R-:W-:Y:S01]  /*4110*/  FMUL R19, R0, UR4 ;  /* 0x0000000400137c20 */ /* 0x004fe20008400000 */
[----:B---3--:R-:W-:Y:S01]  /*4120*/  FMUL R23, R23, UR4 ;  /* 0x0000000417177c20 */ /* 0x008fe20008400000 */
[----:B----4-:R-:W-:-:S02]  /*4130*/  FMUL R25, R25, UR4 ;  /* 0x0000000419197c20 */ /* 0x010fc40008400000 */
[----:B-1----:R-:W-:Y:S01]  /*4140*/  FFMA R19, R16, UR5, R19 ;  /* 0x0000000510137c23 */ /* 0x002fe20008000013 */
[----:B------:R-:W-:Y:S01]  /*4150*/  FFMA R21, R18, UR5, R21 ;  /* 0x0000000512157c23 */ /* 0x000fe20008000015 */
[----:B------:R-:W-:Y:S01]  /*4160*/  FFMA R23, R22, UR5, R23 ;  /* 0x0000000516177c23 */ /* 0x000fe20008000017 */
[----:B------:R-:W-:Y:S02]  /*4170*/  FFMA R25, R24, UR5, R25 ;  /* 0x0000000518197c23 */ /* 0x000fe40008000019 */
[----:B------:R1:W-:Y:S04]  /*4180*/  STG.E desc[UR6][R6.64], R19 ;  /* 0x0000001306007986 */ /* 0x0003e8000c101906 */
[----:B------:R1:W-:Y:S04]  /*4190*/  STG.E desc[UR8][R6.64+0x4], R21 ;  /* 0x0000041506007986 */ /* 0x0003e8000c101908 */
[----:B------:R1:W-:Y:S04]  /*41a0*/  STG.E desc[UR10][R6.64+0x8], R23 ;  /* 0x0000081706007986 */ /* 0x0003e8000c10190a */
[----:B------:R1:W-:Y:S02]  /*41b0*/  STG.E desc[UR12][R6.64+0xc], R25 ;  /* 0x00000c1906007986 */ /* 0x0003e4000c10190c */
.L_x_45:
[----:B------:R-:W-:Y:S05]  /*41c0*/  @!P2 BRA `(.L_x_44) ;  /* 0x0000000000c0a947 */ /* 0x000fea0003800000 */
[----:B------:R-:W-:Y:S02]  /*41d0*/  ISETP.NE.AND P2, PT, R8, 0x1, PT ;  /* 0x000000010800780c */ /* 0x000fe40003f45270 */
[----:B------:R-:W-:-:S11]  /*41e0*/  LOP3.LUT P1, RZ, R15, 0x1, RZ, 0xc0, !PT ;  /* 0x000000010fff7812 */ /* 0x000fd6000782c0ff */
[----:B------:R-:W-:Y:S05]  /*41f0*/  @!P2 BRA `(.L_x_46) ;  /* 0x00000000006ca947 */ /* 0x000fea0003800000 */
[----:B------:R-:W3:Y:S01]  /*4200*/  LDCU.64 UR4, c[0x0][0x3a8] ;  /* 0x00007500ff0477ac */ /* 0x000ee20008000a00 */
[----:B------:R-:W-:Y:S01]  /*4210*/  IMAD.IADD R0, R13, 0x1, R17 ;  /* 0x000000010d007824 */ /* 0x000fe200078e0211 */
[----:B--2---:R-:W-:Y:S02]  /*4220*/  R2UR UR6, R34 ;  /* 0x00000000220672ca */ /* 0x004fe400000e0000 */
[C---:B------:R-:W-:Y:S02]  /*4230*/  R2UR UR7, R35.reuse ;  /* 0x00000000230772ca */ /* 0x040fe400000e0000 */
[----:B01----:R-:W-:Y:S02]  /*4240*/  IADD3 R7, P2, PT, R0, R4, RZ ;  /* 0x0000000400077210 */ /* 0x003fe40007f5e0ff */
[----:B------:R-:W-:Y:S02]  /*4250*/  R2UR UR8, R34 ;  /* 0x00000000220872ca */ /* 0x000fe400000e0000 */
[----:B------:R-:W-:-:S02]  /*4260*/  R2UR UR9, R35 ;  /* 0x00000000230972ca */ /* 0x000fc400000e0000 */
[----:B------:R-:W-:Y:S02]  /*4270*/  LEA.HI.X.SX32 R0, R0, R3, 0x1, P2 ;  /* 0x0000000300007211 */ /* 0x000fe400010f0eff */
[----:B-----5:R-:W-:Y:S02]  /*4280*/  IADD3 R16, PT, PT, R14, R17, RZ ;  /* 0x000000110e107210 */ /* 0x020fe40007ffe0ff */
[C---:B---3--:R-:W-:Y:S01]  /*4290*/  LEA R6, P2, R7.reuse, UR4, 0x2 ;  /* 0x0000000407067c11 */ /* 0x048fe2000f8410ff */
[----:B------:R-:W0:Y:S01]  /*42a0*/  LDCU UR4, c[0x0][0x3a0] ;  /* 0x00007400ff0477ac */ /* 0x000e220008000800 */
[----:B------:R-:W-:Y:S02]  /*42b0*/  LEA R18, R16, R1, 0x2 ;  /* 0x0000000110127211 */ /* 0x000fe400078e10ff */
[----:B------:R-:W-:Y:S01]  /*42c0*/  LEA.HI.X R7, R7, UR5, R0, 0x2, P2 ;  /* 0x0000000507077c11 */ /* 0x000fe200090f1400 */
[----:B------:R-:W-:Y:S01]  /*42d0*/  IMAD.IADD R0, R14, 0x1, R17 ;  /* 0x000000010e007824 */ /* 0x000fe200078e0211 */
[----:B------:R-:W1:Y:S01]  /*42e0*/  LDCU UR5, c[0x0][0x38c] ;  /* 0x00007180ff0577ac */ /* 0x000e620008000800 */
[----:B------:R-:W1:Y:S02]  /*42f0*/  LDL R19, [R18] ;  /* 0x0000000012137983 */ /* 0x000e640000100800 */
[----:B------:R-:W-:-:S02]  /*4300*/  IMAD.U32 R20, R0, 0x4, R1 ;  /* 0x0000000400147824 */ /* 0x000fc400078e0001 */
[----:B------:R-:W0:Y:S04]  /*4310*/  LDG.E R0, desc[UR6][R6.64] ;  /* 0x0000000606007981 */ /* 0x000e28000c1e1900 */
[----:B------:R-:W2:Y:S04]  /*4320*/  LDG.E R15, desc[UR8][R6.64+0x4] ;  /* 0x00000408060f7981 */ /* 0x000ea8000c1e1900 */
[----:B------:R-:W3:Y:S01]  /*4330*/  LDL R21, [R20+0x4] ;  /* 0x0000040014157983 */ /* 0x000ee20000100800 */
[----:B------:R-:W-:Y:S01]  /*4340*/  IADD3 R17, PT, PT, R17, 0x2, RZ ;  /* 0x0000000211117810 */ /* 0x000fe20007ffe0ff */
[----:B0-----:R-:W-:Y:S01]  /*4350*/  FMUL R0, R0, UR4 ;  /* 0x0000000400007c20 */ /* 0x001fe20008400000 */
[----:B--2---:R-:W-:-:S03]  /*4360*/  FMUL R16, R15, UR4 ;  /* 0x000000040f107c20 */ /* 0x004fc60008400000 */
[----:B-1----:R-:W-:Y:S01]  /*4370*/  FFMA R15, R19, UR5, R0 ;  /* 0x00000005130f7c23 */ /* 0x002fe20008000000 */
[----:B---3--:R-:W-:-:S04]  /*4380*/  FFMA R19, R21, UR5, R16 ;  /* 0x0000000515137c23 */ /* 0x008fc80008000010 */
[----:B------:R3:W-:Y:S04]  /*4390*/  STG.E desc[UR6][R6.64], R15 ;  /* 0x0000000f06007986 */ /* 0x0007e8000c101906 */
[----:B------:R3:W-:Y:S02]  /*43a0*/  STG.E desc[UR8][R6.64+0x4], R19 ;  /* 0x0000041306007986 */ /* 0x0007e4000c101908 */
.L_x_46:
[----:B------:R-:W-:Y:S05]  /*43b0*/  @!P1 BRA `(.L_x_44) ;  /* 0x0000000000449947 */ /* 0x000fea0003800000 */
[----:B------:R-:W0:Y:S01]  /*43c0*/  LDCU.64 UR4, c[0x0][0x3a8] ;  /* 0x00007500ff0477ac */ /* 0x000e220008000a00 */
[----:B------:R-:W-:Y:S01]  /*43d0*/  IMAD.IADD R13, R13, 0x1, R17 ;  /* 0x000000010d0d7824 */ /* 0x000fe200078e0211 */
[----:B--2---:R-:W-:Y:S02]  /*43e0*/  R2UR UR6, R34 ;  /* 0x00000000220672ca */ /* 0x004fe400000e0000 */
[----:B------:R-:W-:Y:S02]  /*43f0*/  R2UR UR7, R35 ;  /* 0x00000000230772ca */ /* 0x000fe400000e0000 */
[C---:B------:R-:W-:Y:S02]  /*4400*/  IADD3 R0, P1, PT, R13.reuse, R4, RZ ;  /* 0x000000040d007210 */ /* 0x040fe40007f3e0ff */
[----:B------:R-:W-:Y:S02]  /*4410*/  IADD3 R14, PT, PT, R14, R17, RZ ;  /* 0x000000110e0e7210 */ /* 0x000fe40007ffe0ff */
[----:B------:R-:W-:-:S03]  /*4420*/  LEA.HI.X.SX32 R13, R13, R3, 0x1, P1 ;  /* 0x000000030d0d7211 */ /* 0x000fc600008f0eff */
[----:B------:R-:W-:Y:S01]  /*4430*/  IMAD R14, R14, 0x4, R1 ;  /* 0x000000040e0e7824 */ /* 0x000fe200078e0201 */
[----:B01-3--:R-:W-:-:S05]  /*4440*/  LEA R6, P1, R0, UR4, 0x2 ;  /* 0x0000000400067c11 */ /* 0x00bfca000f8210ff */
[----:B------:R-:W2:Y:S01]  /*4450*/  LDL R14, [R14] ;  /* 0x000000000e0e7983 */ /* 0x000ea20000100800 */
[----:B------:R-:W0:Y:S01]  /*4460*/  LDCU UR4, c[0x0][0x3a0] ;  /* 0x00007400ff0477ac */ /* 0x000e220008000800 */
[----:B------:R-:W-:Y:S01]  /*4470*/  LEA.HI.X R7, R0, UR5, R13, 0x2, P1 ;  /* 0x0000000500077c11 */ /* 0x000fe200088f140d */
[----:B------:R-:W2:Y:S04]  /*4480*/  LDCU UR5, c[0x0][0x38c] ;  /* 0x00007180ff0577ac */ /* 0x000ea80008000800 */
[----:B------:R-:W0:Y:S02]  /*4490*/  LDG.E R0, desc[UR6][R6.64] ;  /* 0x0000000606007981 */ /* 0x000e24000c1e1900 */
[----:B0-----:R-:W-:-:S04]  /*44a0*/  FMUL R13, R0, UR4 ;  /* 0x00000004000d7c20 */ /* 0x001fc80008400000 */
[----:B--2---:R-:W-:-:S05]  /*44b0*/  FFMA R13, R14, UR5, R13 ;  /* 0x000000050e0d7c23 */ /* 0x004fca000800000d */
[----:B------:R4:W-:Y:S02]  /*44c0*/  STG.E desc[UR6][R6.64], R13 ;  /* 0x0000000d06007986 */ /* 0x0009e4000c101906 */
.L_x_44:
[----:B------:R-:W-:-:S04]  /*44d0*/  IADD3 R10, PT, PT, R10, 0x1, RZ ;  /* 0x000000010a0a7810 */ /* 0x000fc80007ffe0ff */
[----:B------:R-:W-:-:S13]  /*44e0*/  ISETP.NE.AND P1, PT, R10, R12, PT ;  /* 0x0000000c0a00720c */ /* 0x000fda0003f25270 */
[----:B------:R-:W-:Y:S05]  /*44f0*/  @!P1 EXIT ;  /* 0x000000000000994d */ /* 0x000fea0003800000 */
[----:B------:R-:W-:Y:S05]  /*4500*/  BRA `(.L_x_47) ;  /* 0xfffffff400387947 */ /* 0x000fea000383ffff */
.L_x_48:
[----:B------:R-:W-:-:S00]  /*4510*/  BRA `(.L_x_48) ;  /* 0xfffffffc00fc7947 */ /* 0x000fc0000383ffff */
[----:B------:R-:W-:-:S00]  /*4520*/  NOP ;  /* 0x0000000000007918 */ /* 0x000fc00000000000 */
        /* <DEDUP_REMOVED lines=13> */
.L_x_49:


//--------------------- .nv.global.init           --------------------------
	.section	.nv.global.init,"aw",@progbits
.nv.global.init:
	.type		$str,@object
	.size		$str,($str$1 - $str)
$str:
        /*0000*/ 	.byte	0x62, 0x6c, 0x6f, 0x63, 0x6b, 0x44, 0x69, 0x6d, 0x2e, 0x78, 0x20, 0x3d, 0x3d, 0x20, 0x74, 0x68
        /*0010*/ 	.byte	0x72, 0x65, 0x61, 0x64, 0x73, 0x00
	.type		$str$1,@object
	.size		$str$1,(__unnamed_1 - $str$1)
$str$1:
        /*0016*/ 	.byte	0x2f, 0x74, 0x6d, 0x70, 0x2f, 0x73, 0x61, 0x73, 0x73, 0x5f, 0x63, 0x75, 0x5f, 0x69, 0x35, 0x6c
        /*0026*/ 	.byte	0x65, 0x71, 0x70, 0x33, 0x5f, 0x2f, 0x6b, 0x2e, 0x63, 0x75, 0x00
	.type		__unnamed_1,@object
	.size		__unnamed_1,(.L_0 - __unnamed_1)
__unnamed_1:
        /*0031*/ 	.byte	0x76, 0x6f, 0x69, 0x64, 0x20, 0x62, 0x6c, 0x6f, 0x63, 0x6b, 0x74, 0x69, 0x6c, 0x65, 0x32, 0x64
        /*0041*/ 	.byte	0x5f, 0x67, 0x65, 0x6e, 0x65, 0x72, 0x69, 0x63, 0x28, 0x69, 0x6e, 0x74, 0x2c, 0x20, 0x69, 0x6e
        /*0051*/ 	.byte	0x74, 0x2c, 0x20, 0x69, 0x6e, 0x74, 0x2c, 0x20, 0x66, 0x6c, 0x6f, 0x61, 0x74, 0x2c, 0x20, 0x63
        /*0061*/ 	.byte	0x6f, 0x6e, 0x73, 0x74, 0x20, 0x66, 0x6c, 0x6f, 0x61, 0x74, 0x20, 0x2a, 0x2c, 0x20, 0x63, 0x6f
        /*0071*/ 	.byte	0x6e, 0x73, 0x74, 0x20, 0x66, 0x6c, 0x6f, 0x61, 0x74, 0x20, 0x2a, 0x2c, 0x20, 0x66, 0x6c, 0x6f
        /*0081*/ 	.byte	0x61, 0x74, 0x2c, 0x20, 0x66, 0x6c, 0x6f, 0x61, 0x74, 0x20, 0x2a, 0x2c, 0x20, 0x69, 0x6e, 0x74
        /*0091*/ 	.byte	0x2c, 0x20, 0x69, 0x6e, 0x74, 0x2c, 0x20, 0x69, 0x6e, 0x74, 0x2c, 0x20, 0x69, 0x6e, 0x74, 0x2c
        /*00a1*/ 	.byte	0x20, 0x69, 0x6e, 0x74, 0x29, 0x00
.L_0:


//--------------------- .nv.shared.blocktile2d_generic --------------------------
	.section	.nv.shared.blocktile2d_generic,"aw",@nobits
	.sectionflags	@""
	.align	16
	.zero		1024


//--------------------- .nv.shared.reserved.0     --------------------------
	.section	.nv.shared.reserved.0,"aw",@nobits
	.weak		__nv_reservedSMEM_offset_0_alias
	.size		__nv_reservedSMEM_offset_0_alias, 0, 64
	.other		__nv_reservedSMEM_offset_0_alias,@"STO_CUDA_RESERVED_SHARED STV_DEFAULT"
__nv_reservedSMEM_offset_0_alias:
	.zero		0
	.zero		64


//--------------------- .nv.constant0.blocktile2d_generic --------------------------
	.section	.nv.constant0.blocktile2d_generic,"a",@progbits
	.sectionflags	@""
	.align	4
.nv.constant0.blocktile2d_generic:
	.zero		964


//--------------------- SYMBOLS --------------------------

	.type		.nv.reservedSmem.offset0,@object
	.size		.nv.reservedSmem.offset0,0x4
	.type		.nv.reservedSmem.cap,@object
	.size		.nv.reservedSmem.cap,0x4
	.type		__assertfail,@function
